def matmul_kernel(
    a_ptr,
    b_ptr,
    c_ptr,
    M,
    N,
    K,
    stride_am,
    stride_ak,
    stride_bk,
    stride_bn,
    stride_cm,
    stride_cn,
    BLOCK_M: tl.constexpr,
    BLOCK_N: tl.constexpr,
    BLOCK_K: tl.constexpr,
    GROUP_M: tl.constexpr,
):
    pid = tl.program_id(axis=0)
    num_pid_m = tl.cdiv(M, BLOCK_M)
    num_pid_n = tl.cdiv(N, BLOCK_N)
    num_pid_in_group = GROUP_M * num_pid_n
    group_id = pid // num_pid_in_group
    first_pid_m = group_id * GROUP_M
    group_size_m = min(num_pid_m - first_pid_m, GROUP_M)
    pid_m = first_pid_m + ((pid % num_pid_in_group) % group_size_m)
    pid_n = (pid % num_pid_in_group) // group_size_m

    offs_am = (pid_m * BLOCK_M + tl.arange(0, BLOCK_M)) % M
    offs_bn = (pid_n * BLOCK_N + tl.arange(0, BLOCK_N)) % N
    offs_k = tl.arange(0, BLOCK_K)
    a_ptrs = a_ptr + offs_am[:, None] * stride_am + offs_k[None, :] * stride_ak
    b_ptrs = b_ptr + offs_k[:, None] * stride_bk + offs_bn[None, :] * stride_bn

    acc = tl.zeros((BLOCK_M, BLOCK_N), dtype=tl.float32)
    for kk in range(0, tl.cdiv(K, BLOCK_K)):
        a = tl.load(a_ptrs, mask=offs_k[None, :] < K - kk * BLOCK_K, other=0.0)
        b = tl.load(b_ptrs, mask=offs_k[:, None] < K - kk * BLOCK_K, other=0.0)
        acc = tl.dot(a, b, acc)
        a_ptrs += BLOCK_K * stride_ak
        b_ptrs += BLOCK_K * stride_bk

    c = acc.to(c_ptr.dtype.element_ty)
    offs_cm = pid_m * BLOCK_M + tl.arange(0, BLOCK_M)
    offs_cn = pid_n * BLOCK_N + tl.arange(0, BLOCK_N)
    c_ptrs = c_ptr + offs_cm[:, None] * stride_cm + offs_cn[None, :] * stride_cn
    mask = (offs_cm[:, None] < M) & (offs_cn[None, :] < N)
    tl.store(c_ptrs, c, mask=mask)

# config = {"BLOCK_K": 32, "BLOCK_M": 128, "BLOCK_N": 64, "GROUP_M": 8, "arch": "sm_100", "dtype": "fp32", "num_ctas": 1, "num_stages": 3, "num_warps": 4}
# arch = sm_100


// ===== COMPILED SASS (sm_100a) =====

	.target	sm_100a

	.elftype	@"ET_EXEC"


//--------------------- .note.nv.tkinfo           --------------------------
	.section	.note.nv.tkinfo,"",@"SHT_NOTE"
	.sectionflags	@"SHF_NOTE_NV_TKINFO"
	.tkinfo
        /*0018*/ 	.word	0x00000081
        /*0030*/ 	.string	""
        /*0030*/ 	.string	"ptxas-blackwell"
        /*0030*/ 	.string	"Cuda compilation tools, release 12.9, V12.9.86"
        /*0030*/ 	.string	"Build cuda_12.9.r12.9/compiler.36037853_0"
        /*0030*/ 	.string	"-v  -suppress-debug-info  -lineinfo  -arch sm_100a "



//--------------------- .note.nv.cuver            --------------------------
	.section	.note.nv.cuver,"",@"SHT_NOTE"
	.sectionflags	@"SHF_NOTE_NV_CUVER"
        /*0018*/ 	.short	0x0001
        /*001a*/ 	.short	0x0064
        /*001c*/ 	.short	0x0001
        /*001e*/ 	.short	0x0000
        /*0020*/ 	.short	0x0001
        /*0022*/ 	.short	0x0000


//--------------------- .nv.info                  --------------------------
	.section	.nv.info,"",@"SHT_CUDA_INFO"
	.align	4


	//----- nvinfo : EIATTR_REGCOUNT
	.align		4
        /*0000*/ 	.byte	0x04, 0x2f
        /*0002*/ 	.short	(.L_4 - .L_3)
	.align		4
.L_3:
        /*0004*/ 	.word	index@(matmul_kernel)
        /*0008*/ 	.word	0x000000f6


	//----- nvinfo : EIATTR_FRAME_SIZE
	.align		4
.L_4:
        /*000c*/ 	.byte	0x04, 0x11
        /*000e*/ 	.short	(.L_6 - .L_5)
	.align		4
.L_5:
        /*0010*/ 	.word	index@($__internal_2_$__cuda_sm10x_tcgen05_guardrail_trap_unallocated_columns_being_dealloced)
        /*0014*/ 	.word	0x00000000


	//----- nvinfo : EIATTR_FRAME_SIZE
	.align		4
.L_6:
        /*0018*/ 	.byte	0x04, 0x11
        /*001a*/ 	.short	(.L_8 - .L_7)
	.align		4
.L_7:
        /*001c*/ 	.word	index@($__internal_1_$__cuda_sm10x_tcgen05_guardrail_trap_phase_invalid_during_alloc)
        /*0020*/ 	.word	0x00000000


	//----- nvinfo : EIATTR_FRAME_SIZE
	.align		4
.L_8:
        /*0024*/ 	.byte	0x04, 0x11
        /*0026*/ 	.short	(.L_10 - .L_9)
	.align		4
.L_9:
        /*0028*/ 	.word	index@($__internal_0_$__cuda_sm10x_tcgen05_guardrail_trap_col_being_dealloced_not_returned_by_alloc)
        /*002c*/ 	.word	0x00000000


	//----- nvinfo : EIATTR_FRAME_SIZE
	.align		4
.L_10:
        /*0030*/ 	.byte	0x04, 0x11
        /*0032*/ 	.short	(.L_12 - .L_11)
	.align		4
.L_11:
        /*0034*/ 	.word	index@(matmul_kernel)
        /*0038*/ 	.word	0x00000000


	//----- nvinfo : EIATTR_MIN_STACK_SIZE
	.align		4
.L_12:
        /*003c*/ 	.byte	0x04, 0x12
        /*003e*/ 	.short	(.L_14 - .L_13)
	.align		4
.L_13:
        /*0040*/ 	.word	index@(matmul_kernel)
        /*0044*/ 	.word	0x00000000
.L_14:


//--------------------- .nv.info.matmul_kernel    --------------------------
	.section	.nv.info.matmul_kernel,"",@"SHT_CUDA_INFO"
	.sectionflags	@""
	.align	4


	//----- nvinfo : EIATTR_CUDA_API_VERSION
	.align		4
        /*0000*/ 	.byte	0x04, 0x37
        /*0002*/ 	.short	(.L_16 - .L_15)
.L_15:
        /*0004*/ 	.word	0x00000081


	//----- nvinfo : EIATTR_KPARAM_INFO
	.align		4
.L_16:
        /*0008*/ 	.byte	0x04, 0x17
        /*000a*/ 	.short	(.L_18 - .L_17)
.L_17:
        /*000c*/ 	.word	0x00000000
        /*0010*/ 	.short	0x000d
        /*0012*/ 	.short	0x0048
        /*0014*/ 	.byte	0x00, 0xf4, 0x21, 0x00


	//----- nvinfo : EIATTR_KPARAM_INFO
	.align		4
.L_18:
        /*0018*/ 	.byte	0x04, 0x17
        /*001a*/ 	.short	(.L_20 - .L_19)
.L_19:
        /*001c*/ 	.word	0x00000000
        /*0020*/ 	.short	0x000c
        /*0022*/ 	.short	0x0040
        /*0024*/ 	.byte	0x00, 0xf4, 0x21, 0x00


	//----- nvinfo : EIATTR_KPARAM_INFO
	.align		4
.L_20:
        /*0028*/ 	.byte	0x04, 0x17
        /*002a*/ 	.short	(.L_22 - .L_21)
.L_21:
        /*002c*/ 	.word	0x00000000
        /*0030*/ 	.short	0x000b
        /*0032*/ 	.short	0x0038
        /*0034*/ 	.byte	0x00, 0xf0, 0x11, 0x00


	//----- nvinfo : EIATTR_KPARAM_INFO
	.align		4
.L_22:
        /*0038*/ 	.byte	0x04, 0x17
        /*003a*/ 	.short	(.L_24 - .L_23)
.L_23:
        /*003c*/ 	.word	0x00000000
        /*0040*/ 	.short	0x000a
        /*0042*/ 	.short	0x0034
        /*0044*/ 	.byte	0x00, 0xf0, 0x11, 0x00


	//----- nvinfo : EIATTR_KPARAM_INFO
	.align		4
.L_24:
        /*0048*/ 	.byte	0x04, 0x17
        /*004a*/ 	.short	(.L_26 - .L_25)
.L_25:
        /*004c*/ 	.word	0x00000000
        /*0050*/ 	.short	0x0009
        /*0052*/ 	.short	0x0030
        /*0054*/ 	.byte	0x00, 0xf0, 0x11, 0x00


	//----- nvinfo : EIATTR_KPARAM_INFO
	.align		4
.L_26:
        /*0058*/ 	.byte	0x04, 0x17
        /*005a*/ 	.short	(.L_28 - .L_27)
.L_27:
        /*005c*/ 	.word	0x00000000
        /*0060*/ 	.short	0x0008
        /*0062*/ 	.short	0x002c
        /*0064*/ 	.byte	0x00, 0xf0, 0x11, 0x00


	//----- nvinfo : EIATTR_KPARAM_INFO
	.align		4
.L_28:
        /*0068*/ 	.byte	0x04, 0x17
        /*006a*/ 	.short	(.L_30 - .L_29)
.L_29:
        /*006c*/ 	.word	0x00000000
        /*0070*/ 	.short	0x0007
        /*0072*/ 	.short	0x0028
        /*0074*/ 	.byte	0x00, 0xf0, 0x11, 0x00


	//----- nvinfo : EIATTR_KPARAM_INFO
	.align		4
.L_30:
        /*0078*/ 	.byte	0x04, 0x17
        /*007a*/ 	.short	(.L_32 - .L_31)
.L_31:
        /*007c*/ 	.word	0x00000000
        /*0080*/ 	.short	0x0006
        /*0082*/ 	.short	0x0024
        /*0084*/ 	.byte	0x00, 0xf0, 0x11, 0x00


	//----- nvinfo : EIATTR_KPARAM_INFO
	.align		4
.L_32:
        /*0088*/ 	.byte	0x04, 0x17
        /*008a*/ 	.short	(.L_34 - .L_33)
.L_33:
        /*008c*/ 	.word	0x00000000
        /*0090*/ 	.short	0x0005
        /*0092*/ 	.short	0x0020
        /*0094*/ 	.byte	0x00, 0xf0, 0x11, 0x00


	//----- nvinfo : EIATTR_KPARAM_INFO
	.align		4
.L_34:
        /*0098*/ 	.byte	0x04, 0x17
        /*009a*/ 	.short	(.L_36 - .L_35)
.L_35:
        /*009c*/ 	.word	0x00000000
        /*00a0*/ 	.short	0x0004
        /*00a2*/ 	.short	0x001c
        /*00a4*/ 	.byte	0x00, 0xf0, 0x11, 0x00


	//----- nvinfo : EIATTR_KPARAM_INFO
	.align		4
.L_36:
        /*00a8*/ 	.byte	0x04, 0x17
        /*00aa*/ 	.short	(.L_38 - .L_37)
.L_37:
        /*00ac*/ 	.word	0x00000000
        /*00b0*/ 	.short	0x0003
        /*00b2*/ 	.short	0x0018
        /*00b4*/ 	.byte	0x00, 0xf0, 0x11, 0x00


	//----- nvinfo : EIATTR_KPARAM_INFO
	.align		4
.L_38:
        /*00b8*/ 	.byte	0x04, 0x17
        /*00ba*/ 	.short	(.L_40 - .L_39)
.L_39:
        /*00bc*/ 	.word	0x00000000
        /*00c0*/ 	.short	0x0002
        /*00c2*/ 	.short	0x0010
        /*00c4*/ 	.byte	0x00, 0xf4, 0x21, 0x00


	//----- nvinfo : EIATTR_KPARAM_INFO
	.align		4
.L_40:
        /*00c8*/ 	.byte	0x04, 0x17
        /*00ca*/ 	.short	(.L_42 - .L_41)
.L_41:
        /*00cc*/ 	.word	0x00000000
        /*00d0*/ 	.short	0x0001
        /*00d2*/ 	.short	0x0008
        /*00d4*/ 	.byte	0x00, 0xf4, 0x21, 0x00


	//----- nvinfo : EIATTR_KPARAM_INFO
	.align		4
.L_42:
        /*00d8*/ 	.byte	0x04, 0x17
        /*00da*/ 	.short	(.L_44 - .L_43)
.L_43:
        /*00dc*/ 	.word	0x00000000
        /*00e0*/ 	.short	0x0000
        /*00e2*/ 	.short	0x0000
        /*00e4*/ 	.byte	0x00, 0xf4, 0x21, 0x00


	//----- nvinfo : EIATTR_AT_ENTRY_FRAGMENTS
	.align		4
.L_44:
        /*00e8*/ 	.byte	0x04, 0x4f
        /*00ea*/ 	.short	(.L_46 - .L_45)


	//   ....[0]....
.L_45:
        /*00ec*/ 	.word	0x00000004


	//----- nvinfo : EIATTR_RESERVED_SMEM_USED
	.align		4
.L_46:
        /*00f0*/ 	.byte	0x01, 0x41
	.zero		2


	//----- nvinfo : EIATTR_SPARSE_MMA_MASK
	.align		4
        /*00f4*/ 	.byte	0x03, 0x50
        /*00f6*/ 	.short	0x0000


	//----- nvinfo : EIATTR_TCGEN05_1CTA_USED
	.align		4
        /*00f8*/ 	.byte	0x01, 0x51
	.zero		2


	//----- nvinfo : EIATTR_MAXREG_COUNT
	.align		4
        /*00fc*/ 	.byte	0x03, 0x1b
        /*00fe*/ 	.short	0x00ff


	//----- nvinfo : EIATTR_NUM_BARRIERS
	.align		4
        /*0100*/ 	.byte	0x02, 0x4c
        /*0102*/ 	.byte	0x01
	.zero		1


	//----- nvinfo : EIATTR_INT_WARP_WIDE_INSTR_OFFSETS
	.align		4
        /*0104*/ 	.byte	0x04, 0x31
        /*0106*/ 	.short	(.L_48 - .L_47)


	//   ....[0]....
.L_47:
        /*0108*/ 	.word	0x00002070


	//   ....[1]....
        /*010c*/ 	.word	0x00002090


	//   ....[2]....
        /*0110*/ 	.word	0x00002170


	//   ....[3]....
        /*0114*/ 	.word	0x00009740


	//   ....[4]....
        /*0118*/ 	.word	0x00009790


	//----- nvinfo : EIATTR_COOP_GROUP_MASK_REGIDS
	.align		4
.L_48:
        /*011c*/ 	.byte	0x04, 0x29
        /*011e*/ 	.short	(.L_50 - .L_49)


	//   ....[0]....
.L_49:
        /*0120*/ 	.word	0xffffffff


	//   ....[1]....
        /*0124*/ 	.word	0xffffffff


	//   ....[2]....
        /*0128*/ 	.word	0xffffffff


	//   ....[3]....
        /*012c*/ 	.word	0xffffffff


	//----- nvinfo : EIATTR_COOP_GROUP_INSTR_OFFSETS
	.align		4
.L_50:
        /*0130*/ 	.byte	0x04, 0x28
        /*0132*/ 	.short	(.L_52 - .L_51)


	//   ....[0]....
.L_51:
        /*0134*/ 	.word	0x00000060


	//   ....[1]....
        /*0138*/ 	.word	0x00000320


	//   ....[2]....
        /*013c*/ 	.word	0x000095d0


	//   ....[3]....
        /*0140*/ 	.word	0x00009840


	//----- nvinfo : EIATTR_VRC_CTA_INIT_COUNT
	.align		4
.L_52:
        /*0144*/ 	.byte	0x02, 0x4a
        /*0146*/ 	.byte	0x80
	.zero		1


	//----- nvinfo : EIATTR_MBARRIER_INSTR_OFFSETS
	.align		4
        /*0148*/ 	.byte	0x04, 0x39
        /*014a*/ 	.short	(.L_54 - .L_53)


	//   ....[0]....
.L_53:
        /*014c*/ 	.word	0x000021b0
        /*0150*/ 	.word	0x000000ff
        /*0154*/ 	.word	0x00000000
        /*0158*/ 	.short	0x0100
        /*015a*/ 	.byte	0x08
	.zero		1


	//   ....[1]....
        /*015c*/ 	.word	0x00002270
        /*0160*/ 	.word	0x000000ff
        /*0164*/ 	.word	0x0000e008
        /*0168*/ 	.short	0x0100
        /*016a*/ 	.byte	0x0a
	.zero		1


	//   ....[2]....
        /*016c*/ 	.word	0x000065f0
        /*0170*/ 	.word	0x000000ff
        /*0174*/ 	.word	0x00000000
        /*0178*/ 	.short	0x010a
        /*017a*/ 	.byte	0x08
	.zero		1


	//   ....[3]....
        /*017c*/ 	.word	0x00007d90
        /*0180*/ 	.word	0x000000ff
        /*0184*/ 	.word	0x00000000
        /*0188*/ 	.short	0x010a
        /*018a*/ 	.byte	0x08
	.zero		1


	//   ....[4]....
        /*018c*/ 	.word	0x00007f00
        /*0190*/ 	.word	0x000000ff
        /*0194*/ 	.word	0x0000e000
        /*0198*/ 	.short	0x0108
        /*019a*/ 	.byte	0x0a
	.zero		1


	//   ....[5]....
        /*019c*/ 	.word	0x00008050
        /*01a0*/ 	.word	0x000000ff
        /*01a4*/ 	.word	0x0000e008
        /*01a8*/ 	.short	0x0108
        /*01aa*/ 	.byte	0x0a
	.zero		1


	//   ....[6]....
        /*01ac*/ 	.word	0x00009860
        /*01b0*/ 	.word	0x000000ff
        /*01b4*/ 	.word	0x00000000
        /*01b8*/ 	.short	0x010a
        /*01ba*/ 	.byte	0x08
	.zero		1


	//   ....[7]....
        /*01bc*/ 	.word	0x00009890
        /*01c0*/ 	.word	0x000000ff
        /*01c4*/ 	.word	0x00000000
        /*01c8*/ 	.short	0x010a
        /*01ca*/ 	.byte	0x08
	.zero		1


	//----- nvinfo : EIATTR_NUM_MBARRIERS
	.align		4
.L_54:
        /*01cc*/ 	.byte	0x03, 0x38
        /*01ce*/ 	.short	0x0002


	//----- nvinfo : EIATTR_EXIT_INSTR_OFFSETS
	.align		4
        /*01d0*/ 	.byte	0x04, 0x1c
        /*01d2*/ 	.short	(.L_56 - .L_55)


	//   ....[0]....
.L_55:
        /*01d4*/ 	.word	0x00009850


	//----- nvinfo : EIATTR_REQNTID
	.align		4
.L_56:
        /*01d8*/ 	.byte	0x04, 0x10
        /*01da*/ 	.short	(.L_58 - .L_57)
.L_57:
        /*01dc*/ 	.word	0x00000080
        /*01e0*/ 	.word	0x00000001
        /*01e4*/ 	.word	0x00000001


	//----- nvinfo : EIATTR_CRS_STACK_SIZE
	.align		4
.L_58:
        /*01e8*/ 	.byte	0x04, 0x1e
        /*01ea*/ 	.short	(.L_60 - .L_59)
.L_59:
        /*01ec*/ 	.word	0x00000000


	//----- nvinfo : EIATTR_CBANK_PARAM_SIZE
	.align		4
.L_60:
        /*01f0*/ 	.byte	0x03, 0x19
        /*01f2*/ 	.short	0x0050


	//----- nvinfo : EIATTR_PARAM_CBANK
	.align		4
        /*01f4*/ 	.byte	0x04, 0x0a
        /*01f6*/ 	.short	(.L_62 - .L_61)
	.align		4
.L_61:
        /*01f8*/ 	.word	index@(.nv.constant0.matmul_kernel)
        /*01fc*/ 	.short	0x0380
        /*01fe*/ 	.short	0x0050


	//----- nvinfo : EIATTR_SW_WAR
	.align		4
.L_62:
        /*0200*/ 	.byte	0x04, 0x36
        /*0202*/ 	.short	(.L_64 - .L_63)
.L_63:
        /*0204*/ 	.word	0x00000008
.L_64:


//--------------------- .nv.compat                --------------------------
	.section	.nv.compat,"",@"SHT_CUDA_COMPAT_INFO"
	.align	4
        /*0000*/ 	.byte	0x02, 0x02, 0x02, 0x00, 0x02, 0x05, 0x05, 0x00, 0x02, 0x03, 0x00, 0x00, 0x02, 0x06, 0x01, 0x00


//--------------------- .nv.callgraph             --------------------------
	.section	.nv.callgraph,"",@"SHT_CUDA_CALLGRAPH"
	.align	4
	.sectionentsize	8
	.align		4
        /*0000*/ 	.word	0x00000000
	.align		4
        /*0004*/ 	.word	0xffffffff
	.align		4
        /*0008*/ 	.word	0x00000000
	.align		4
        /*000c*/ 	.word	0xfffffffe
	.align		4
        /*0010*/ 	.word	0x00000000
	.align		4
        /*0014*/ 	.word	0xfffffffd
	.align		4
        /*0018*/ 	.word	0x00000000
	.align		4
        /*001c*/ 	.word	0xfffffffc


//--------------------- .text.matmul_kernel       --------------------------
	.section	.text.matmul_kernel,"ax",@progbits
	.align	128
        .global         matmul_kernel
        .type           matmul_kernel,@function
        .size           matmul_kernel,(.L_x_21 - matmul_kernel)
        .other          matmul_kernel,@"STO_CUDA_ENTRY STV_DEFAULT"
matmul_kernel:
.text.matmul_kernel:
[----:B------:R-:W1:Y:S01]  /*0000*/  LDC R1, c[0x0][0x37c] ;  /* 0x0000df00ff017b82 */ /* 0x000e620000000800 */
[----:B------:R-:W2:Y:S02]  /*0010*/  S2R R128, SR_TID.X ;  /* 0x0000000000807919 */ /* 0x000ea40000002100 */
[----:B--2---:R-:W-:-:S04]  /*0020*/  ISETP.GE.U32.AND P0, PT, R128, 0x20, PT ;  /* 0x000000208000780c */ /* 0x004fc80003f06070 */
[----:B------:R-:W-:-:S09]  /*0030*/  P2R R0, PR, RZ, 0x1 ;  /* 0x00000001ff007803 */ /* 0x000fd20000000000 */
[----:B------:R-:W-:Y:S05]  /*0040*/  @P0 BRA `(.L_x_0) ;  /* 0x0000000000b80947 */ /* 0x000fea0003800000 */
[----:B------:R-:W2:Y:S01]  /*0050*/  S2UR UR6, SR_CgaCtaId ;  /* 0x00000000000679c3 */ /* 0x000ea20000008800 */
[----:B------:R-:W-:Y:S01]  /*0060*/  NOP ;  /* 0x0000000000007918 */ /* 0x000fe20000000000 */
[----:B------:R-:W-:Y:S02]  /*0070*/  UMOV UR4, 0x40 ;  /* 0x0000004000047882 */ /* 0x000fe40000000000 */
[----:B--2---:R-:W-:-:S09]  /*0080*/  ULEA UR4, UR6, UR4, 0x18 ;  /* 0x0000000406047291 */ /* 0x004fd2000f8ec0ff */
[----:B------:R-:W2:Y:S01]  /*0090*/  LDS.U8 R0, [UR4] ;  /* 0x00000004ff007984 */ /* 0x000ea20008000000 */
[----:B------:R-:W-:Y:S02]  /*00a0*/  UMOV UR4, 0x400 ;  /* 0x0000040000047882 */ /* 0x000fe40000000000 */
[----:B------:R-:W-:Y:S01]  /*00b0*/  ULEA UR4, UR6, UR4, 0x18 ;  /* 0x0000000406047291 */ /* 0x000fe2000f8ec0ff */
[----:B--2---:R-:W-:-:S13]  /*00c0*/  ISETP.NE.AND P0, PT, R0, RZ, PT ;  /* 0x000000ff0000720c */ /* 0x004fda0003f05270 */
[----:B------:R-:W-:Y:S05]  /*00d0*/  @P0 BRA `(.L_x_1) ;  /* 0x00000000007c0947 */ /* 0x000fea0003800000 */
[----:B------:R-:W-:-:S13]  /*00e0*/  ELECT P0, URZ, PT ;  /* 0x0000000000ff782f */ /* 0x000fda0003800000 */
[----:B------:R-:W-:Y:S05]  /*00f0*/  @!P0 BRA `(.L_x_2) ;  /* 0x0000000000848947 */ /* 0x000fea0003800000 */
[----:B------:R-:W-:Y:S01]  /*0100*/  UMOV UR5, 0x4 ;  /* 0x0000000400057882 */ /* 0x000fe20000000000 */
[----:B------:R-:W-:Y:S02]  /*0110*/  IMAD.MOV.U32 R4, RZ, RZ, 0x1 ;  /* 0x00000001ff047424 */ /* 0x000fe400078e00ff */
[----:B------:R-:W-:Y:S02]  /*0120*/  IMAD.MOV.U32 R5, RZ, RZ, 0xf ;  /* 0x0000000fff057424 */ /* 0x000fe400078e00ff */
[----:B------:R-:W-:Y:S04]  /*0130*/  DEPBAR.LE SB2, 0x36 ;  /* 0x0000ad800000791a */ /* 0x000fe80000000000 */
[----:B------:R-:W2:Y:S02]  /*0140*/  UTCATOMSWS.FIND_AND_SET.ALIGN UP0, UR5, UR5 ;  /* 0x00000005000575e3 */ /* 0x000ea40008000800 */
[----:B--2---:R-:W-:-:S04]  /*0150*/  PLOP3.LUT P0, PT, PT, PT, UP0, 0x80, 0x8 ;  /* 0x000000000008781c */ /* 0x004fc80003f0f008 */
[----:B------:R-:W-:-:S04]  /*0160*/  SEL R0, RZ, 0xffffffff, !P0 ;  /* 0xffffffffff007807 */ /* 0x000fc80004000000 */
[----:B------:R-:W-:Y:S01]  /*0170*/  ISETP.NE.AND P0, PT, R0, RZ, PT ;  /* 0x000000ff0000720c */ /* 0x000fe20003f05270 */
[----:B------:R-:W-:-:S12]  /*0180*/  IMAD.U32 R0, RZ, RZ, UR5 ;  /* 0x00000005ff007e24 */ /* 0x000fd8000f8e00ff */
[----:B------:R-:W-:Y:S05]  /*0190*/  @P0 BRA `(.L_x_3) ;  /* 0x0000000000240947 */ /* 0x000fea0003800000 */
.L_x_4:
[----:B------:R-:W-:Y:S05]  /*01a0*/  NANOSLEEP 0x64 ;  /* 0x000000640000795d */ /* 0x000fea0003800000 */
[----:B------:R-:W-:-:S05]  /*01b0*/  UMOV UR5, 0x4 ;  /* 0x0000000400057882 */ /* 0x000fca0000000000 */
[----:B------:R-:W-:Y:S04]  /*01c0*/  DEPBAR.LE SB2, 0x36 ;  /* 0x0000ad800000791a */ /* 0x000fe80000000000 */
[----:B------:R-:W2:Y:S02]  /*01d0*/  UTCATOMSWS.FIND_AND_SET.ALIGN UP0, UR5, UR5 ;  /* 0x00000005000575e3 */ /* 0x000ea40008000800 */
[----:B--2---:R-:W-:-:S04]  /*01e0*/  PLOP3.LUT P0, PT, PT, PT, UP0, 0x80, 0x8 ;  /* 0x000000000008781c */ /* 0x004fc80003f0f008 */
[----:B------:R-:W-:-:S04]  /*01f0*/  SEL R0, RZ, 0xffffffff, !P0 ;  /* 0xffffffffff007807 */ /* 0x000fc80004000000 */
[----:B------:R-:W-:Y:S01]  /*0200*/  ISETP.NE.AND P0, PT, R0, RZ, PT ;  /* 0x000000ff0000720c */ /* 0x000fe20003f05270 */
[----:B------:R-:W-:-:S12]  /*0210*/  IMAD.U32 R0, RZ, RZ, UR5 ;  /* 0x00000005ff007e24 */ /* 0x000fd8000f8e00ff */
[----:B------:R-:W-:Y:S05]  /*0220*/  @!P0 BRA `(.L_x_4) ;  /* 0xfffffffc00dc8947 */ /* 0x000fea000383ffff */
.L_x_3:
[C---:B------:R-:W-:Y:S01]  /*0230*/  VIADD R3, R0.reuse, 0x10 ;  /* 0x0000001000037836 */ /* 0x040fe20000000000 */
[----:B------:R-:W-:Y:S01]  /*0240*/  UMOV UR5, 0x50 ;  /* 0x0000005000057882 */ /* 0x000fe20000000000 */
[----:B------:R-:W-:Y:S01]  /*0250*/  SHF.L.U32 R2, R5, R0, RZ ;  /* 0x0000000005027219 */ /* 0x000fe200000006ff */
[----:B------:R-:W-:Y:S01]  /*0260*/  ULEA UR5, UR6, UR5, 0x18 ;  /* 0x0000000506057291 */ /* 0x000fe2000f8ec0ff */
[----:B------:R-:W-:Y:S01]  /*0270*/  IMAD.SHL.U32 R0, R0, 0x20, RZ ;  /* 0x0000002000007824 */ /* 0x000fe200078e00ff */
[----:B------:R-:W-:-:S04]  /*0280*/  SHF.L.U32 R3, R4, R3, RZ ;  /* 0x0000000304037219 */ /* 0x000fc800000006ff */
[----:B------:R-:W-:-:S05]  /*0290*/  LOP3.LUT R2, R3, R2, RZ, 0xfc, !PT ;  /* 0x0000000203027212 */ /* 0x000fca00078efcff */
[----:B------:R2:W-:Y:S04]  /*02a0*/  ATOMS.OR RZ, [UR5], R2 ;  /* 0x00000002ffff798c */ /* 0x0005e8000b000005 */
[----:B------:R2:W-:Y:S01]  /*02b0*/  STS [UR4], R0 ;  /* 0x00000000ff007988 */ /* 0x0005e20008000804 */
[----:B------:R-:W-:Y:S05]  /*02c0*/  BRA `(.L_x_2) ;  /* 0x0000000000107947 */ /* 0x000fea0003800000 */
.L_x_1:
[----:B------:R-:W-:Y:S01]  /*02d0*/  IMAD.MOV.U32 R0, RZ, RZ, -0x1 ;  /* 0xffffffffff007424 */ /* 0x000fe200078e00ff */
[----:B------:R-:W-:-:S04]  /*02e0*/  MOV R2, 0x310 ;  /* 0x0000031000027802 */ /* 0x000fc80000000f00 */
[----:B------:R2:W-:Y:S03]  /*02f0*/  STS [UR4], R0 ;  /* 0x00000000ff007988 */ /* 0x0005e60008000804 */
[----:B-12---:R-:W-:Y:S05]  /*0300*/  CALL.REL.NOINC `($__internal_1_$__cuda_sm10x_tcgen05_guardrail_trap_phase_invalid_during_alloc) ;  /* 0x0000009400787944 */ /* 0x006fea0003c00000 */
.L_x_2:
[----:B------:R-:W-:Y:S05]  /*0310*/  WARPSYNC.ALL ;  /* 0x0000000000007948 */ /* 0x000fea0003800000 */
[----:B------:R-:W-:Y:S01]  /*0320*/  NOP ;  /* 0x0000000000007918 */ /* 0x000fe20000000000 */
.L_x_0:
[----:B------:R-:W3:Y:S01]  /*0330*/  LDC.64 R20, c[0x0][0x398] ;  /* 0x0000e600ff147b82 */ /* 0x000ee20000000a00 */
[----:B------:R-:W4:Y:S01]  /*0340*/  S2R R5, SR_CTAID.X ;  /* 0x0000000000057919 */ /* 0x000f220000002500 */
[C---:B------:R-:W-:Y:S01]  /*0350*/  LOP3.LUT R124, R128.reuse, 0x7f, RZ, 0xc0, !PT ;  /* 0x0000007f807c7812 */ /* 0x040fe200078ec0ff */
[----:B------:R-:W-:Y:S01]  /*0360*/  UMOV UR10, 0x400 ;  /* 0x00000400000a7882 */ /* 0x000fe20000000000 */
[----:B------:R-:W5:Y:S01]  /*0370*/  LDCU UR5, c[0x0][0x3a4] ;  /* 0x00007480ff0577ac */ /* 0x000f620008000800 */
[----:B------:R-:W-:-:S03]  /*0380*/  ISETP.GE.U32.AND P6, PT, R128, 0x20, PT ;  /* 0x000000208000780c */ /* 0x000fc60003fc6070 */
[----:B------:R-:W2:Y:S01]  /*0390*/  S2UR UR4, SR_CgaCtaId ;  /* 0x00000000000479c3 */ /* 0x000ea20000008800 */
[----:B------:R-:W1:Y:S01]  /*03a0*/  LDCU.128 UR12, c[0x0][0x380] ;  /* 0x00007000ff0c77ac */ /* 0x000e620008000c00 */
[----:B------:R-:W-:Y:S01]  /*03b0*/  UMOV UR6, 0x1 ;  /* 0x0000000100067882 */ /* 0x000fe20000000000 */
[----:B------:R-:W1:Y:S05]  /*03c0*/  LDCU.64 UR16, c[0x0][0x358] ;  /* 0x00006b00ff1077ac */ /* 0x000e6a0008000a00 */
[----:B------:R-:W1:Y:S01]  /*03d0*/  LDC R167, c[0x0][0x3a0] ;  /* 0x0000e800ffa77b82 */ /* 0x000e620000000800 */
[----:B--23--:R-:W-:Y:S01]  /*03e0*/  VIADD R0, R21, 0x3f ;  /* 0x0000003f15007836 */ /* 0x00cfe20000000000 */
[----:B------:R-:W-:-:S02]  /*03f0*/  IABS R11, R20 ;  /* 0x00000014000b7213 */ /* 0x000fc40000000000 */
[-C--:B------:R-:W-:Y:S02]  /*0400*/  IABS R23, R21.reuse ;  /* 0x0000001500177213 */ /* 0x080fe40000000000 */
[----:B------:R-:W-:Y:S02]  /*0410*/  SHF.R.S32.HI R3, RZ, 0x1f, R0 ;  /* 0x0000001fff037819 */ /* 0x000fe40000011400 */
[----:B------:R-:W-:Y:S01]  /*0420*/  LOP3.LUT R142, RZ, R21, RZ, 0x33, !PT ;  /* 0x00000015ff8e7212 */ /* 0x000fe200078e33ff */
[----:B------:R-:W-:Y:S01]  /*0430*/  ULEA UR10, UR4, UR10, 0x18 ;  /* 0x0000000a040a7291 */ /* 0x000fe2000f8ec0ff */
[----:B------:R-:W-:Y:S02]  /*0440*/  LEA.HI R3, R3, R0, RZ, 0x6 ;  /* 0x0000000003037211 */ /* 0x000fe400078f30ff */
[----:B----4-:R-:W-:Y:S02]  /*0450*/  IABS R8, R5 ;  /* 0x0000000500087213 */ /* 0x010fe40000000000 */
[----:B------:R-:W-:-:S05]  /*0460*/  SHF.R.S32.HI R3, RZ, 0x6, R3 ;  /* 0x00000006ff037819 */ /* 0x000fca0000011403 */
[----:B------:R-:W-:-:S05]  /*0470*/  IMAD.SHL.U32 R4, R3, 0x8, RZ ;  /* 0x0000000803047824 */ /* 0x000fca00078e00ff */
[-C--:B------:R-:W-:Y:S02]  /*0480*/  IABS R7, R4.reuse ;  /* 0x0000000400077213 */ /* 0x080fe40000000000 */
[----:B------:R-:W-:Y:S02]  /*0490*/  IABS R10, R4 ;  /* 0x00000004000a7213 */ /* 0x000fe40000000000 */
[----:B------:R-:W2:Y:S08]  /*04a0*/  I2F.RP R0, R7 ;  /* 0x0000000700007306 */ /* 0x000eb00000209400 */
[----:B--2---:R-:W2:Y:S02]  /*04b0*/  MUFU.RCP R0, R0 ;  /* 0x0000000000007308 */ /* 0x004ea40000001000 */
[----:B--2---:R-:W-:-:S02]  /*04c0*/  VIADD R2, R0, 0xffffffe ;  /* 0x0ffffffe00027836 */ /* 0x004fc40000000000 */
[----:B------:R-:W-:-:S04]  /*04d0*/  IMAD.MOV R0, RZ, RZ, -R10 ;  /* 0x000000ffff007224 */ /* 0x000fc800078e0a0a */
[----:B------:R2:W3:Y:S02]  /*04e0*/  F2I.FTZ.U32.TRUNC.NTZ R3, R2 ;  /* 0x0000000200037305 */ /* 0x0004e4000021f000 */
[----:B--2---:R-:W-:Y:S02]  /*04f0*/  IMAD.MOV.U32 R2, RZ, RZ, RZ ;  /* 0x000000ffff027224 */ /* 0x004fe400078e00ff */
[----:B---3--:R-:W-:-:S04]  /*0500*/  IMAD.MOV R6, RZ, RZ, -R3 ;  /* 0x000000ffff067224 */ /* 0x008fc800078e0a03 */
[----:B------:R-:W-:Y:S02]  /*0510*/  IMAD R9, R6, R7, RZ ;  /* 0x0000000706097224 */ /* 0x000fe400078e02ff */
[----:B------:R-:W-:Y:S02]  /*0520*/  IMAD.MOV.U32 R6, RZ, RZ, R8 ;  /* 0x000000ffff067224 */ /* 0x000fe400078e0008 */
[----:B------:R-:W-:-:S06]  /*0530*/  IMAD.HI.U32 R3, R3, R9, R2 ;  /* 0x0000000903037227 */ /* 0x000fcc00078e0002 */
[----:B------:R-:W-:-:S04]  /*0540*/  IMAD.HI.U32 R3, R3, R6, RZ ;  /* 0x0000000603037227 */ /* 0x000fc800078e00ff */
[----:B------:R-:W-:Y:S01]  /*0550*/  IMAD R0, R3, R0, R6 ;  /* 0x0000000003007224 */ /* 0x000fe200078e0206 */
[----:B------:R-:W-:Y:S04]  /*0560*/  BAR.SYNC.DEFER_BLOCKING 0x0 ;  /* 0x0000000000007b1d */ /* 0x000fe80000010000 */
[----:B------:R-:W-:-:S13]  /*0570*/  ISETP.GT.U32.AND P1, PT, R7, R0, PT ;  /* 0x000000000700720c */ /* 0x000fda0003f24070 */
[----:B------:R-:W-:Y:S02]  /*0580*/  @!P1 IMAD.IADD R0, R0, 0x1, -R7 ;  /* 0x0000000100009824 */ /* 0x000fe400078e0a07 */
[----:B------:R-:W-:Y:S01]  /*0590*/  @!P1 VIADD R3, R3, 0x1 ;  /* 0x0000000103039836 */ /* 0x000fe20000000000 */
[----:B------:R-:W-:Y:S02]  /*05a0*/  ISETP.NE.AND P1, PT, R4, RZ, PT ;  /* 0x000000ff0400720c */ /* 0x000fe40003f25270 */
[----:B------:R-:W-:Y:S02]  /*05b0*/  ISETP.GE.U32.AND P0, PT, R0, R7, PT ;  /* 0x000000070000720c */ /* 0x000fe40003f06070 */
[----:B------:R-:W-:-:S04]  /*05c0*/  LOP3.LUT R0, R5, R4, RZ, 0x3c, !PT ;  /* 0x0000000405007212 */ /* 0x000fc800078e3cff */
[----:B------:R-:W-:Y:S01]  /*05d0*/  ISETP.GE.AND P2, PT, R0, RZ, PT ;  /* 0x000000ff0000720c */ /* 0x000fe20003f46270 */
[----:B------:R-:W-:-:S06]  /*05e0*/  VIADD R0, R20, 0x7f ;  /* 0x0000007f14007836 */ /* 0x000fcc0000000000 */
[----:B------:R-:W-:-:S04]  /*05f0*/  @P0 VIADD R3, R3, 0x1 ;  /* 0x0000000103030836 */ /* 0x000fc80000000000 */
[----:B------:R-:W-:Y:S01]  /*0600*/  IMAD.MOV.U32 R2, RZ, RZ, R3 ;  /* 0x000000ffff027224 */ /* 0x000fe200078e0003 */
[----:B------:R-:W-:-:S03]  /*0610*/  SHF.R.S32.HI R3, RZ, 0x1f, R0 ;  /* 0x0000001fff037819 */ /* 0x000fc60000011400 */
[----:B------:R-:W-:Y:S01]  /*0620*/  @!P2 IMAD.MOV R2, RZ, RZ, -R2 ;  /* 0x000000ffff02a224 */ /* 0x000fe200078e0a02 */
[----:B------:R-:W-:Y:S02]  /*0630*/  @!P1 LOP3.LUT R2, RZ, R4, RZ, 0x33, !PT ;  /* 0x00000004ff029212 */ /* 0x000fe400078e33ff */
[----:B------:R-:W-:-:S03]  /*0640*/  LEA.HI R3, R3, R0, RZ, 0x7 ;  /* 0x0000000003037211 */ /* 0x000fc600078f38ff */
[----:B------:R-:W-:Y:S02]  /*0650*/  IMAD.SHL.U32 R123, R2, 0x8, RZ ;  /* 0x00000008027b7824 */ /* 0x000fe400078e00ff */
[----:B------:R-:W-:-:S03]  /*0660*/  IMAD.MOV R2, RZ, RZ, -R2 ;  /* 0x000000ffff027224 */ /* 0x000fc600078e0a02 */
[----:B------:R-:W-:Y:S01]  /*0670*/  LEA.HI.SX32 R3, R3, -R123, 0x19 ;  /* 0x8000007b03037211 */ /* 0x000fe200078fcaff */
[----:B------:R-:W-:-:S03]  /*0680*/  IMAD R8, R4, R2, R5 ;  /* 0x0000000204087224 */ /* 0x000fc600078e0205 */
[----:B------:R-:W-:Y:S02]  /*0690*/  VIMNMX R13, PT, PT, R3, 0x8, PT ;  /* 0x00000008030d7848 */ /* 0x000fe40003fe0100 */
[----:B------:R-:W-:Y:S02]  /*06a0*/  IABS R9, R8 ;  /* 0x0000000800097213 */ /* 0x000fe40000000000 */
[-C--:B------:R-:W-:Y:S02]  /*06b0*/  IABS R7, R13.reuse ;  /* 0x0000000d00077213 */ /* 0x080fe40000000000 */
[----:B------:R-:W-:Y:S02]  /*06c0*/  IABS R4, R13 ;  /* 0x0000000d00047213 */ /* 0x000fe40000000000 */
[----:B------:R-:W2:Y:S08]  /*06d0*/  I2F.RP R0, R7 ;  /* 0x0000000700007306 */ /* 0x000eb00000209400 */
[----:B--2---:R-:W2:Y:S02]  /*06e0*/  MUFU.RCP R0, R0 ;  /* 0x0000000000007308 */ /* 0x004ea40000001000 */
[----:B--2---:R-:W-:-:S02]  /*06f0*/  VIADD R3, R0, 0xffffffe ;  /* 0x0ffffffe00037836 */ /* 0x004fc40000000000 */
[----:B------:R-:W-:-:S04]  /*0700*/  IMAD.MOV R0, RZ, RZ, -R4 ;  /* 0x000000ffff007224 */ /* 0x000fc800078e0a04 */
[----:B------:R-:W2:Y:S02]  /*0710*/  F2I.FTZ.U32.TRUNC.NTZ R3, R3 ;  /* 0x0000000300037305 */ /* 0x000ea4000021f000 */
[----:B--2---:R-:W-:-:S04]  /*0720*/  IMAD.MOV R6, RZ, RZ, -R3 ;  /* 0x000000ffff067224 */ /* 0x004fc800078e0a03 */
[----:B------:R-:W-:Y:S02]  /*0730*/  IMAD.MOV.U32 R2, RZ, RZ, R6 ;  /* 0x000000ffff027224 */ /* 0x000fe400078e0006 */
[----:B------:R-:W2:Y:S02]  /*0740*/  I2F.RP R6, R23 ;  /* 0x0000001700067306 */ /* 0x000ea40000209400 */
[----:B------:R-:W-:Y:S02]  /*0750*/  IMAD R5, R2, R7, RZ ;  /* 0x0000000702057224 */ /* 0x000fe400078e02ff */
[----:B------:R-:W-:-:S04]  /*0760*/  IMAD.MOV.U32 R2, RZ, RZ, RZ ;  /* 0x000000ffff027224 */ /* 0x000fc800078e00ff */
[----:B------:R-:W-:Y:S02]  /*0770*/  IMAD.HI.U32 R2, R3, R5, R2 ;  /* 0x0000000503027227 */ /* 0x000fe400078e0002 */
[----:B------:R-:W3:Y:S04]  /*0780*/  I2F.RP R3, R11 ;  /* 0x0000000b00037306 */ /* 0x000ee80000209400 */
[----:B------:R-:W-:-:S04]  /*0790*/  IMAD.HI.U32 R2, R2, R9, RZ ;  /* 0x0000000902027227 */ /* 0x000fc800078e00ff */
[----:B------:R-:W-:Y:S01]  /*07a0*/  IMAD R0, R2, R0, R9 ;  /* 0x0000000002007224 */ /* 0x000fe200078e0209 */
[----:B--2---:R-:W2:Y:S04]  /*07b0*/  MUFU.RCP R6, R6 ;  /* 0x0000000600067308 */ /* 0x004ea80000001000 */
[----:B------:R-:W-:-:S04]  /*07c0*/  ISETP.GT.U32.AND P1, PT, R7, R0, PT ;  /* 0x000000000700720c */ /* 0x000fc80003f24070 */
[----:B---3--:R-:W3:Y:S09]  /*07d0*/  MUFU.RCP R3, R3 ;  /* 0x0000000300037308 */ /* 0x008ef20000001000 */
[----:B------:R-:W-:Y:S02]  /*07e0*/  @!P1 IMAD.IADD R0, R0, 0x1, -R7 ;  /* 0x0000000100009824 */ /* 0x000fe400078e0a07 */
[----:B------:R-:W-:Y:S01]  /*07f0*/  @!P1 VIADD R2, R2, 0x1 ;  /* 0x0000000102029836 */ /* 0x000fe20000000000 */
[----:B------:R-:W-:Y:S01]  /*0800*/  ISETP.NE.AND P1, PT, R13, RZ, PT ;  /* 0x000000ff0d00720c */ /* 0x000fe20003f25270 */
[----:B--2---:R-:W-:Y:S01]  /*0810*/  VIADD R5, R6, 0xffffffe ;  /* 0x0ffffffe06057836 */ /* 0x004fe20000000000 */
[----:B------:R-:W-:-:S02]  /*0820*/  ISETP.GE.U32.AND P0, PT, R0, R7, PT ;  /* 0x000000070000720c */ /* 0x000fc40003f06070 */
[----:B------:R-:W-:Y:S01]  /*0830*/  LOP3.LUT R0, R8, R13, RZ, 0x3c, !PT ;  /* 0x0000000d08007212 */ /* 0x000fe200078e3cff */
[----:B---3--:R-:W-:Y:S02]  /*0840*/  VIADD R4, R3, 0xffffffe ;  /* 0x0ffffffe03047836 */ /* 0x008fe40000000000 */
[----:B------:R-:W2:Y:S01]  /*0850*/  F2I.FTZ.U32.TRUNC.NTZ R5, R5 ;  /* 0x0000000500057305 */ /* 0x000ea2000021f000 */
[----:B------:R-:W-:-:S07]  /*0860*/  ISETP.GE.AND P2, PT, R0, RZ, PT ;  /* 0x000000ff0000720c */ /* 0x000fce0003f46270 */
[----:B------:R-:W-:Y:S01]  /*0870*/  @P0 VIADD R2, R2, 0x1 ;  /* 0x0000000102020836 */ /* 0x000fe20000000000 */
[----:B------:R2:W3:Y:S03]  /*0880*/  F2I.FTZ.U32.TRUNC.NTZ R3, R4 ;  /* 0x0000000400037305 */ /* 0x0004e6000021f000 */
[----:B------:R-:W-:-:S04]  /*0890*/  IMAD.MOV.U32 R9, RZ, RZ, R2 ;  /* 0x000000ffff097224 */ /* 0x000fc800078e0002 */
[----:B------:R-:W-:Y:S01]  /*08a0*/  @!P2 IMAD.MOV R9, RZ, RZ, -R9 ;  /* 0x000000ffff09a224 */ /* 0x000fe200078e0a09 */
[----:B------:R-:W-:Y:S01]  /*08b0*/  @!P1 LOP3.LUT R9, RZ, R13, RZ, 0x33, !PT ;  /* 0x0000000dff099212 */ /* 0x000fe200078e33ff */
[----:B--2---:R-:W-:-:S04]  /*08c0*/  IMAD.MOV R4, RZ, RZ, -R5 ;  /* 0x000000ffff047224 */ /* 0x004fc800078e0a05 */
[----:B------:R-:W-:Y:S02]  /*08d0*/  IMAD.MOV R0, RZ, RZ, -R9 ;  /* 0x000000ffff007224 */ /* 0x000fe400078e0a09 */
[----:B---3--:R-:W-:Y:S02]  /*08e0*/  IMAD.MOV R2, RZ, RZ, -R3 ;  /* 0x000000ffff027224 */ /* 0x008fe400078e0a03 */
[----:B------:R-:W-:-:S04]  /*08f0*/  IMAD R0, R13, R0, R8 ;  /* 0x000000000d007224 */ /* 0x000fc800078e0208 */
[----:B------:R-:W-:Y:S02]  /*0900*/  IMAD.IADD R123, R123, 0x1, R0 ;  /* 0x000000017b7b7824 */ /* 0x000fe400078e0200 */
[----:B------:R-:W-:Y:S02]  /*0910*/  IMAD.MOV.U32 R0, RZ, RZ, R2 ;  /* 0x000000ffff007224 */ /* 0x000fe400078e0002 */
[----:B------:R-:W-:Y:S02]  /*0920*/  IMAD.MOV.U32 R2, RZ, RZ, RZ ;  /* 0x000000ffff027224 */ /* 0x000fe400078e00ff */
[----:B------:R-:W-:Y:S02]  /*0930*/  IMAD R7, R0, R11, RZ ;  /* 0x0000000b00077224 */ /* 0x000fe400078e02ff */
[----:B------:R-:W-:Y:S02]  /*0940*/  IMAD.SHL.U32 R0, R9, 0x40, RZ ;  /* 0x0000004009007824 */ /* 0x000fe400078e00ff */
[----:B------:R-:W-:Y:S01]  /*0950*/  IMAD.HI.U32 R2, R3, R7, R2 ;  /* 0x0000000703027227 */ /* 0x000fe200078e0002 */
[----:B------:R-:W-:-:S03]  /*0960*/  SHF.R.U32.HI R3, RZ, 0x5, R128 ;  /* 0x00000005ff037819 */ /* 0x000fc60000011680 */
[----:B------:R-:W-:Y:S01]  /*0970*/  IMAD R123, R123, 0x80, R124 ;  /* 0x000000807b7b7824 */ /* 0x000fe200078e027c */
[----:B------:R-:W-:Y:S01]  /*0980*/  SGXT.U32 R3, R3, 0x2 ;  /* 0x000000020303781a */ /* 0x000fe20000000000 */
[----:B------:R-:W-:Y:S02]  /*0990*/  IMAD R7, R4, R23, RZ ;  /* 0x0000001704077224 */ /* 0x000fe400078e02ff */
[----:B------:R-:W-:Y:S01]  /*09a0*/  IMAD.MOV.U32 R4, RZ, RZ, RZ ;  /* 0x000000ffff047224 */ /* 0x000fe200078e00ff */
[----:B------:R-:W-:Y:S02]  /*09b0*/  LOP3.LUT R3, R0, R3, RZ, 0xfc, !PT ;  /* 0x0000000300037212 */ /* 0x000fe400078efcff */
[----:B------:R-:W-:Y:S01]  /*09c0*/  IABS R6, R123 ;  /* 0x0000007b00067213 */ /* 0x000fe20000000000 */
[----:B------:R-:W-:Y:S01]  /*09d0*/  IMAD.HI.U32 R4, R5, R7, R4 ;  /* 0x0000000705047227 */ /* 0x000fe200078e0004 */
[----:B------:R-:W-:Y:S02]  /*09e0*/  LOP3.LUT R12, R3, 0x3c, RZ, 0xfc, !PT ;  /* 0x0000003c030c7812 */ /* 0x000fe400078efcff */
[----:B------:R-:W-:Y:S01]  /*09f0*/  IABS R7, R3 ;  /* 0x0000000300077213 */ /* 0x000fe20000000000 */
[----:B------:R-:W-:Y:S01]  /*0a00*/  IMAD.HI.U32 R2, R2, R6, RZ ;  /* 0x0000000602027227 */ /* 0x000fe200078e00ff */
[----:B------:R-:W-:-:S02]  /*0a10*/  IABS R10, R12 ;  /* 0x0000000c000a7213 */ /* 0x000fc40000000000 */
[----:B------:R-:W-:Y:S01]  /*0a20*/  ISETP.GE.AND P5, PT, R12, RZ, PT ;  /* 0x000000ff0c00720c */ /* 0x000fe20003fa6270 */
[----:B------:R-:W-:Y:S01]  /*0a30*/  IMAD.MOV R2, RZ, RZ, -R2 ;  /* 0x000000ffff027224 */ /* 0x000fe200078e0a02 */
[C---:B------:R-:W-:Y:S01]  /*0a40*/  LOP3.LUT R9, R3.reuse, 0xc, RZ, 0xfc, !PT ;  /* 0x0000000c03097812 */ /* 0x040fe200078efcff */
[C---:B------:R-:W-:Y:S01]  /*0a50*/  IMAD.HI.U32 R5, R4.reuse, R10, RZ ;  /* 0x0000000a04057227 */ /* 0x040fe200078e00ff */
[----:B------:R-:W-:Y:S02]  /*0a60*/  LOP3.LUT R15, R3, 0x10, RZ, 0xfc, !PT ;  /* 0x00000010030f7812 */ /* 0x000fe400078efcff */
[----:B------:R-:W-:Y:S01]  /*0a70*/  IABS R13, R9 ;  /* 0x00000009000d7213 */ /* 0x000fe20000000000 */
[----:B------:R-:W-:Y:S01]  /*0a80*/  IMAD R6, R11, R2, R6 ;  /* 0x000000020b067224 */ /* 0x000fe200078e0206 */
[----:B------:R-:W-:Y:S01]  /*0a90*/  IABS R14, R15 ;  /* 0x0000000f000e7213 */ /* 0x000fe20000000000 */
[----:B------:R-:W-:Y:S01]  /*0aa0*/  IMAD.MOV R5, RZ, RZ, -R5 ;  /* 0x000000ffff057224 */ /* 0x000fe200078e0a05 */
[----:B------:R-:W-:Y:S01]  /*0ab0*/  ISETP.GE.AND P3, PT, R9, RZ, PT ;  /* 0x000000ff0900720c */ /* 0x000fe20003f66270 */
[----:B------:R-:W-:Y:S01]  /*0ac0*/  IMAD.HI.U32 R2, R4, R7, RZ ;  /* 0x0000000704027227 */ /* 0x000fe200078e00ff */
[----:B------:R-:W-:-:S02]  /*0ad0*/  ISETP.GT.U32.AND P0, PT, R11, R6, PT ;  /* 0x000000060b00720c */ /* 0x000fc40003f04070 */
[----:B------:R-:W-:Y:S01]  /*0ae0*/  LOP3.LUT R30, R3, 0x14, RZ, 0xfc, !PT ;  /* 0x00000014031e7812 */ /* 0x000fe200078efcff */
[----:B------:R-:W-:Y:S01]  /*0af0*/  IMAD R10, R23, R5, R10 ;  /* 0x00000005170a7224 */ /* 0x000fe200078e020a */
[C---:B------:R-:W-:Y:S01]  /*0b00*/  LOP3.LUT R5, R3.reuse, 0x4, RZ, 0xfc, !PT ;  /* 0x0000000403057812 */ /* 0x040fe200078efcff */
[----:B------:R-:W-:Y:S01]  /*0b10*/  IMAD.MOV R2, RZ, RZ, -R2 ;  /* 0x000000ffff027224 */ /* 0x000fe200078e0a02 */
[----:B------:R-:W-:Y:S01]  /*0b20*/  LOP3.LUT R31, R3, 0x18, RZ, 0xfc, !PT ;  /* 0x00000018031f7812 */ /* 0x000fe200078efcff */
[----:B------:R-:W-:Y:S01]  /*0b30*/  IMAD.HI.U32 R9, R4, R14, RZ ;  /* 0x0000000e04097227 */ /* 0x000fe200078e00ff */
[C---:B------:R-:W-:Y:S02]  /*0b40*/  ISETP.GT.U32.AND P2, PT, R23.reuse, R10, PT ;  /* 0x0000000a1700720c */ /* 0x040fe40003f44070 */
[----:B------:R-:W-:Y:S01]  /*0b50*/  IABS R8, R5 ;  /* 0x0000000500087213 */ /* 0x000fe20000000000 */
[----:B------:R-:W-:Y:S01]  /*0b60*/  IMAD R2, R23, R2, R7 ;  /* 0x0000000217027224 */ /* 0x000fe200078e0207 */
[C---:B------:R-:W-:Y:S01]  /*0b70*/  LOP3.LUT R7, R3.reuse, 0x8, RZ, 0xfc, !PT ;  /* 0x0000000803077812 */ /* 0x040fe200078efcff */
[----:B------:R-:W-:Y:S01]  /*0b80*/  @!P0 IMAD.IADD R6, R6, 0x1, -R11 ;  /* 0x0000000106068824 */ /* 0x000fe200078e0a0b */
[----:B------:R-:W-:Y:S01]  /*0b90*/  LOP3.LUT R32, R3, 0x1c, RZ, 0xfc, !PT ;  /* 0x0000001c03207812 */ /* 0x000fe200078efcff */
[----:B------:R-:W-:Y:S01]  /*0ba0*/  IMAD.MOV R9, RZ, RZ, -R9 ;  /* 0x000000ffff097224 */ /* 0x000fe200078e0a09 */
[----:B------:R-:W-:-:S02]  /*0bb0*/  ISETP.GT.U32.AND P4, PT, R23, R2, PT ;  /* 0x000000021700720c */ /* 0x000fc40003f84070 */
[----:B------:R-:W-:Y:S02]  /*0bc0*/  ISETP.GT.U32.AND P0, PT, R11, R6, PT ;  /* 0x000000060b00720c */ /* 0x000fe40003f04070 */
[----:B------:R-:W-:Y:S01]  /*0bd0*/  ISETP.GE.AND P1, PT, R7, RZ, PT ;  /* 0x000000ff0700720c */ /* 0x000fe20003f26270 */
[--C-:B------:R-:W-:Y:S01]  /*0be0*/  @!P2 IMAD.IADD R10, R10, 0x1, -R23.reuse ;  /* 0x000000010a0aa824 */ /* 0x100fe200078e0a17 */
[----:B------:R-:W-:Y:S02]  /*0bf0*/  IABS R17, R32 ;  /* 0x0000002000117213 */ /* 0x000fe40000000000 */
[----:B------:R-:W-:Y:S02]  /*0c00*/  LOP3.LUT R33, R3, 0x20, RZ, 0xfc, !PT ;  /* 0x0000002003217812 */ /* 0x000fe400078efcff */
[----:B------:R-:W-:Y:S02]  /*0c10*/  ISETP.GT.U32.AND P2, PT, R23, R10, PT ;  /* 0x0000000a1700720c */ /* 0x000fe40003f44070 */
[----:B------:R-:W-:Y:S01]  /*0c20*/  LOP3.LUT R34, R3, 0x24, RZ, 0xfc, !PT ;  /* 0x0000002403227812 */ /* 0x000fe200078efcff */
[----:B------:R-:W-:Y:S01]  /*0c30*/  @!P4 IMAD.IADD R2, R2, 0x1, -R23 ;  /* 0x000000010202c824 */ /* 0x000fe200078e0a17 */
[----:B------:R-:W-:Y:S01]  /*0c40*/  IABS R22, R33 ;  /* 0x0000002100167213 */ /* 0x000fe20000000000 */
[----:B------:R-:W-:Y:S01]  /*0c50*/  @!P0 IMAD.IADD R6, R6, 0x1, -R11 ;  /* 0x0000000106068824 */ /* 0x000fe200078e0a0b */
[----:B------:R-:W-:Y:S01]  /*0c60*/  ISETP.GE.AND P0, PT, R5, RZ, PT ;  /* 0x000000ff0500720c */ /* 0x000fe20003f06270 */
[----:B------:R-:W-:Y:S01]  /*0c70*/  IMAD.HI.U32 R5, R4, R8, RZ ;  /* 0x0000000804057227 */ /* 0x000fe200078e00ff */
[----:B------:R-:W-:-:S02]  /*0c80*/  ISETP.GT.U32.AND P4, PT, R23, R2, PT ;  /* 0x000000021700720c */ /* 0x000fc40003f84070 */
[----:B------:R-:W-:Y:S01]  /*0c90*/  IABS R11, R7 ;  /* 0x00000007000b7213 */ /* 0x000fe20000000000 */
[----:B------:R-:W-:Y:S01]  /*0ca0*/  IMAD.MOV R5, RZ, RZ, -R5 ;  /* 0x000000ffff057224 */ /* 0x000fe200078e0a05 */
[----:B------:R-:W-:Y:S01]  /*0cb0*/  IABS R24, R34 ;  /* 0x0000002200187213 */ /* 0x000fe20000000000 */
[----:B------:R-:W-:Y:S01]  /*0cc0*/  @!P2 IMAD.IADD R10, R10, 0x1, -R23 ;  /* 0x000000010a0aa824 */ /* 0x000fe200078e0a17 */
[C---:B------:R-:W-:Y:S01]  /*0cd0*/  ISETP.GE.AND P2, PT, R3.reuse, RZ, PT ;  /* 0x000000ff0300720c */ /* 0x040fe20003f46270 */
[----:B------:R-:W-:Y:S01]  /*0ce0*/  IMAD.HI.U32 R7, R4, R11, RZ ;  /* 0x0000000b04077227 */ /* 0x000fe200078e00ff */
[C---:B------:R-:W-:Y:S02]  /*0cf0*/  LOP3.LUT R36, R3.reuse, 0x2c, RZ, 0xfc, !PT ;  /* 0x0000002c03247812 */ /* 0x040fe400078efcff */
[----:B------:R-:W-:Y:S01]  /*0d00*/  LOP3.LUT R35, R3, 0x28, RZ, 0xfc, !PT ;  /* 0x0000002803237812 */ /* 0x000fe200078efcff */
[----:B------:R-:W-:Y:S01]  /*0d10*/  IMAD R5, R23, R5, R8 ;  /* 0x0000000517057224 */ /* 0x000fe200078e0208 */
[C---:B------:R-:W-:Y:S01]  /*0d20*/  LOP3.LUT R37, R3.reuse, 0x30, RZ, 0xfc, !PT ;  /* 0x0000003003257812 */ /* 0x040fe200078efcff */
[----:B------:R-:W-:Y:S01]  /*0d30*/  IMAD.MOV R12, RZ, RZ, -R7 ;  /* 0x000000ffff0c7224 */ /* 0x000fe200078e0a07 */
[----:B------:R-:W-:Y:S01]  /*0d40*/  LOP3.LUT R38, R3, 0x34, RZ, 0xfc, !PT ;  /* 0x0000003403267812 */ /* 0x000fe200078efcff */
[----:B------:R-:W-:Y:S01]  /*0d50*/  @!P4 IMAD.IADD R2, R2, 0x1, -R23 ;  /* 0x000000010202c824 */ /* 0x000fe200078e0a17 */
[C---:B------:R-:W-:Y:S01]  /*0d60*/  ISETP.GT.U32.AND P4, PT, R23.reuse, R5, PT ;  /* 0x000000051700720c */ /* 0x040fe20003f84070 */
[----:B------:R-:W-:Y:S01]  /*0d70*/  IMAD R7, R23, R12, R11 ;  /* 0x0000000c17077224 */ /* 0x000fe200078e020b */
[----:B------:R-:W-:Y:S01]  /*0d80*/  LOP3.LUT R29, R3, 0x38, RZ, 0xfc, !PT ;  /* 0x00000038031d7812 */ /* 0x000fe200078efcff */
[----:B------:R-:W-:Y:S01]  /*0d90*/  IMAD.MOV.U32 R159, RZ, RZ, R2 ;  /* 0x000000ffff9f7224 */ /* 0x000fe200078e0002 */
[----:B------:R-:W-:Y:S01]  /*0da0*/  IABS R25, R38 ;  /* 0x0000002600197213 */ /* 0x000fe20000000000 */
[----:B------:R-:W-:Y:S01]  /*0db0*/  IMAD.HI.U32 R8, R4, R13, RZ ;  /* 0x0000000d04087227 */ /* 0x000fe200078e00ff */
[----:B------:R-:W-:-:S03]  /*0dc0*/  IABS R27, R29 ;  /* 0x0000001d001b7213 */ /* 0x000fc60000000000 */
[----:B------:R-:W-:Y:S01]  /*0dd0*/  @!P2 IMAD.MOV R159, RZ, RZ, -R159 ;  /* 0x000000ffff9fa224 */ /* 0x000fe200078e0a9f */
[----:B------:R-:W-:Y:S01]  /*0de0*/  ISETP.GT.U32.AND P2, PT, R23, R7, PT ;  /* 0x000000071700720c */ /* 0x000fe20003f44070 */
[----:B------:R-:W-:Y:S02]  /*0df0*/  IMAD.MOV R8, RZ, RZ, -R8 ;  /* 0x000000ffff087224 */ /* 0x000fe400078e0a08 */
[----:B------:R-:W-:Y:S02]  /*0e00*/  @!P4 IMAD.IADD R5, R5, 0x1, -R23 ;  /* 0x000000010505c824 */ /* 0x000fe400078e0a17 */
[C---:B------:R-:W-:Y:S02]  /*0e10*/  IMAD R2, R23.reuse, R8, R13 ;  /* 0x0000000817027224 */ /* 0x040fe400078e020d */
[C---:B------:R-:W-:Y:S01]  /*0e20*/  IMAD R8, R23.reuse, R9, R14 ;  /* 0x0000000917087224 */ /* 0x040fe200078e020e */
[----:B------:R-:W-:Y:S01]  /*0e30*/  ISETP.GT.U32.AND P4, PT, R23, R5, PT ;  /* 0x000000051700720c */ /* 0x000fe20003f84070 */
[----:B------:R-:W-:Y:S01]  /*0e40*/  IMAD.MOV.U32 R19, RZ, RZ, R10 ;  /* 0x000000ffff137224 */ /* 0x000fe200078e000a */
[----:B------:R-:W-:Y:S01]  /*0e50*/  IABS R14, R30 ;  /* 0x0000001e000e7213 */ /* 0x000fe20000000000 */
[----:B------:R-:W-:-:S04]  /*0e60*/  IMAD.HI.U32 R11, R4, R17, RZ ;  /* 0x00000011040b7227 */ /* 0x000fc800078e00ff */
[----:B------:R-:W-:Y:S02]  /*0e70*/  @!P2 IMAD.IADD R7, R7, 0x1, -R23 ;  /* 0x000000010707a824 */ /* 0x000fe400078e0a17 */
[----:B------:R-:W-:Y:S01]  /*0e80*/  @!P5 IMAD.MOV R19, RZ, RZ, -R19 ;  /* 0x000000ffff13d224 */ /* 0x000fe200078e0a13 */
[----:B------:R-:W-:Y:S01]  /*0e90*/  ISETP.GE.AND P5, PT, R15, RZ, PT ;  /* 0x000000ff0f00720c */ /* 0x000fe20003fa6270 */
[----:B------:R-:W-:Y:S01]  /*0ea0*/  IMAD.HI.U32 R9, R4, R14, RZ ;  /* 0x0000000e04097227 */ /* 0x000fe200078e00ff */
[----:B------:R-:W-:Y:S02]  /*0eb0*/  ISETP.GT.U32.AND P2, PT, R23, R7, PT ;  /* 0x000000071700720c */ /* 0x000fe40003f44070 */
[----:B------:R-:W-:Y:S01]  /*0ec0*/  IABS R15, R31 ;  /* 0x0000001f000f7213 */ /* 0x000fe20000000000 */
[----:B------:R-:W-:Y:S01]  /*0ed0*/  @!P4 IMAD.IADD R5, R5, 0x1, -R23 ;  /* 0x000000010505c824 */ /* 0x000fe200078e0a17 */
[----:B------:R-:W-:Y:S01]  /*0ee0*/  ISETP.GT.U32.AND P4, PT, R23, R2, PT ;  /* 0x000000021700720c */ /* 0x000fe20003f84070 */
[----:B------:R-:W-:-:S02]  /*0ef0*/  IMAD.MOV R9, RZ, RZ, -R9 ;  /* 0x000000ffff097224 */ /* 0x000fc400078e0a09 */
[----:B------:R-:W-:-:S04]  /*0f00*/  IMAD.HI.U32 R10, R4, R15, RZ ;  /* 0x0000000f040a7227 */ /* 0x000fc800078e00ff */
[----:B------:R-:W-:Y:S02]  /*0f10*/  IMAD.MOV R16, RZ, RZ, -R10 ;  /* 0x000000ffff107224 */ /* 0x000fe400078e0a0a */
[--C-:B------:R-:W-:Y:S01]  /*0f20*/  @!P2 IMAD.IADD R7, R7, 0x1, -R23.reuse ;  /* 0x000000010707a824 */ /* 0x100fe200078e0a17 */
[C---:B------:R-:W-:Y:S01]  /*0f30*/  ISETP.GT.U32.AND P2, PT, R23.reuse, R8, PT ;  /* 0x000000081700720c */ /* 0x040fe20003f44070 */
[C---:B------:R-:W-:Y:S02]  /*0f40*/  IMAD R10, R23.reuse, R9, R14 ;  /* 0x00000009170a7224 */ /* 0x040fe400078e020e */
[----:B------:R-:W-:Y:S02]  /*0f50*/  @!P4 IMAD.IADD R2, R2, 0x1, -R23 ;  /* 0x000000010202c824 */ /* 0x000fe400078e0a17 */
[----:B------:R-:W-:Y:S02]  /*0f60*/  IMAD.MOV R18, RZ, RZ, -R11 ;  /* 0x000000ffff127224 */ /* 0x000fe400078e0a0b */
[C---:B------:R-:W-:Y:S01]  /*0f70*/  IMAD R11, R23.reuse, R16, R15 ;  /* 0x00000010170b7224 */ /* 0x040fe200078e020f */
[----:B------:R-:W-:Y:S01]  /*0f80*/  ISETP.GT.U32.AND P4, PT, R23, R2, PT ;  /* 0x000000021700720c */ /* 0x000fe20003f84070 */
[----:B------:R-:W-:-:S04]  /*0f90*/  IMAD.HI.U32 R12, R4, R22, RZ ;  /* 0x00000016040c7227 */ /* 0x000fc800078e00ff */
[----:B------:R-:W-:Y:S02]  /*0fa0*/  @!P2 IMAD.IADD R8, R8, 0x1, -R23 ;  /* 0x000000010808a824 */ /* 0x000fe400078e0a17 */
[----:B------:R-:W-:-:S03]  /*0fb0*/  IMAD.HI.U32 R13, R4, R24, RZ ;  /* 0x00000018040d7227 */ /* 0x000fc600078e00ff */
[C---:B------:R-:W-:Y:S01]  /*0fc0*/  ISETP.GT.U32.AND P2, PT, R23.reuse, R8, PT ;  /* 0x000000081700720c */ /* 0x040fe20003f44070 */
[----:B------:R-:W-:Y:S02]  /*0fd0*/  IMAD.MOV R9, RZ, RZ, -R12 ;  /* 0x000000ffff097224 */ /* 0x000fe400078e0a0c */
[----:B------:R-:W-:Y:S01]  /*0fe0*/  @!P4 IMAD.IADD R2, R2, 0x1, -R23 ;  /* 0x000000010202c824 */ /* 0x000fe200078e0a17 */
[C---:B------:R-:W-:Y:S01]  /*0ff0*/  ISETP.GT.U32.AND P4, PT, R23.reuse, R10, PT ;  /* 0x0000000a1700720c */ /* 0x040fe20003f84070 */
[C---:B------:R-:W-:Y:S01]  /*1000*/  IMAD R12, R23.reuse, R18, R17 ;  /* 0x00000012170c7224 */ /* 0x040fe200078e0211 */
[----:B------:R-:W-:Y:S01]  /*1010*/  IABS R17, R35 ;  /* 0x0000002300117213 */ /* 0x000fe20000000000 */
[----:B------:R-:W-:Y:S02]  /*1020*/  IMAD.MOV R14, RZ, RZ, -R13 ;  /* 0x000000ffff0e7224 */ /* 0x000fe400078e0a0d */
[C---:B------:R-:W-:Y:S01]  /*1030*/  IMAD R13, R23.reuse, R9, R22 ;  /* 0x00000009170d7224 */ /* 0x040fe200078e0216 */
[----:B------:R-:W-:Y:S01]  /*1040*/  IABS R22, R36 ;  /* 0x0000002400167213 */ /* 0x000fe20000000000 */
[C---:B------:R-:W-:Y:S01]  /*1050*/  IMAD R14, R23.reuse, R14, R24 ;  /* 0x0000000e170e7224 */ /* 0x040fe200078e0218 */
[----:B------:R-:W-:Y:S01]  /*1060*/  IABS R24, R37 ;  /* 0x0000002500187213 */ /* 0x000fe20000000000 */
[----:B------:R-:W-:Y:S01]  /*1070*/  @!P2 IMAD.IADD R8, R8, 0x1, -R23 ;  /* 0x000000010808a824 */ /* 0x000fe200078e0a17 */
[----:B------:R-:W-:Y:S01]  /*1080*/  ISETP.GT.U32.AND P2, PT, R23, R11, PT ;  /* 0x0000000b1700720c */ /* 0x000fe20003f44070 */
[----:B------:R-:W-:-:S04]  /*1090*/  IMAD.HI.U32 R9, R4, R22, RZ ;  /* 0x0000001604097227 */ /* 0x000fc800078e00ff */
[----:B------:R-:W-:Y:S01]  /*10a0*/  @!P4 IMAD.IADD R10, R10, 0x1, -R23 ;  /* 0x000000010a0ac824 */ /* 0x000fe200078e0a17 */
[----:B------:R-:W-:Y:S01]  /*10b0*/  ISETP.GT.U32.AND P4, PT, R23, R12, PT ;  /* 0x0000000c1700720c */ /* 0x000fe20003f84070 */
[----:B------:R-:W-:-:S04]  /*10c0*/  IMAD.HI.U32 R3, R4, R17, RZ ;  /* 0x0000001104037227 */ /* 0x000fc800078e00ff */
[----:B------:R-:W-:-:S04]  /*10d0*/  IMAD.HI.U32 R15, R4, R24, RZ ;  /* 0x00000018040f7227 */ /* 0x000fc800078e00ff */
[----:B------:R-:W-:Y:S01]  /*10e0*/  @!P2 IMAD.IADD R11, R11, 0x1, -R23 ;  /* 0x000000010b0ba824 */ /* 0x000fe200078e0a17 */
[----:B------:R-:W-:Y:S01]  /*10f0*/  ISETP.GT.U32.AND P2, PT, R23, R13, PT ;  /* 0x0000000d1700720c */ /* 0x000fe20003f44070 */
[----:B------:R-:W-:-:S04]  /*1100*/  IMAD.HI.U32 R16, R4, R25, RZ ;  /* 0x0000001904107227 */ /* 0x000fc800078e00ff */
[----:B------:R-:W-:-:S04]  /*1110*/  IMAD.HI.U32 R4, R4, R27, RZ ;  /* 0x0000001b04047227 */ /* 0x000fc800078e00ff */
[----:B------:R-:W-:Y:S02]  /*1120*/  IMAD.MOV R9, RZ, RZ, -R9 ;  /* 0x000000ffff097224 */ /* 0x000fe400078e0a09 */
[--C-:B------:R-:W-:Y:S01]  /*1130*/  @!P4 IMAD.IADD R12, R12, 0x1, -R23.reuse ;  /* 0x000000010c0cc824 */ /* 0x100fe200078e0a17 */
[C---:B------:R-:W-:Y:S01]  /*1140*/  ISETP.GT.U32.AND P4, PT, R23.reuse, R14, PT ;  /* 0x0000000e1700720c */ /* 0x040fe20003f84070 */
[----:B------:R-:W-:Y:S02]  /*1150*/  IMAD.MOV R28, RZ, RZ, -R4 ;  /* 0x000000ffff1c7224 */ /* 0x000fe400078e0a04 */
[----:B------:R-:W-:Y:S02]  /*1160*/  IMAD R4, R23, R9, R22 ;  /* 0x0000000917047224 */ /* 0x000fe400078e0216 */
[----:B------:R-:W-:Y:S01]  /*1170*/  @!P2 IMAD.IADD R13, R13, 0x1, -R23 ;  /* 0x000000010d0da824 */ /* 0x000fe200078e0a17 */
[----:B------:R-:W-:Y:S01]  /*1180*/  ISETP.GT.U32.AND P2, PT, R23, R12, PT ;  /* 0x0000000c1700720c */ /* 0x000fe20003f44070 */
[----:B------:R-:W-:-:S02]  /*1190*/  IMAD.MOV.U32 R9, RZ, RZ, R2 ;  /* 0x000000ffff097224 */ /* 0x000fc400078e0002 */
[----:B------:R-:W-:Y:S01]  /*11a0*/  IMAD.MOV R18, RZ, RZ, -R3 ;  /* 0x000000ffff127224 */ /* 0x000fe200078e0a03 */
[----:B------:R-:W2:Y:S01]  /*11b0*/  LDS R2, [UR10] ;  /* 0x0000000aff027984 */ /* 0x000ea20008000800 */
[----:B------:R-:W-:Y:S01]  /*11c0*/  @!P3 IMAD.MOV R9, RZ, RZ, -R9 ;  /* 0x000000ffff09b224 */ /* 0x000fe200078e0a09 */
[C---:B------:R-:W-:Y:S01]  /*11d0*/  ISETP.GT.U32.AND P3, PT, R23.reuse, R13, PT ;  /* 0x0000000d1700720c */ /* 0x040fe20003f64070 */
[----:B------:R-:W-:Y:S02]  /*11e0*/  IMAD.MOV R26, RZ, RZ, -R16 ;  /* 0x000000ffff1a7224 */ /* 0x000fe400078e0a10 */
[C---:B------:R-:W-:Y:S02]  /*11f0*/  IMAD R3, R23.reuse, R18, R17 ;  /* 0x0000001217037224 */ /* 0x040fe400078e0211 */
[----:B------:R-:W-:Y:S01]  /*1200*/  @!P0 IMAD.MOV R5, RZ, RZ, -R5 ;  /* 0x000000ffff058224 */ /* 0x000fe200078e0a05 */
[----:B------:R-:W-:Y:S01]  /*1210*/  ISETP.GT.U32.AND P0, PT, R23, R10, PT ;  /* 0x0000000a1700720c */ /* 0x000fe20003f04070 */
[----:B------:R-:W-:-:S02]  /*1220*/  @!P4 IMAD.IADD R14, R14, 0x1, -R23 ;  /* 0x000000010e0ec824 */ /* 0x000fc400078e0a17 */
[C---:B------:R-:W-:Y:S02]  /*1230*/  IMAD R17, R23.reuse, R26, R25 ;  /* 0x0000001a17117224 */ /* 0x040fe400078e0219 */
[C---:B------:R-:W-:Y:S01]  /*1240*/  IMAD R18, R23.reuse, R28, R27 ;  /* 0x0000001c17127224 */ /* 0x040fe200078e021b */
[C---:B------:R-:W-:Y:S01]  /*1250*/  ISETP.GT.U32.AND P4, PT, R23.reuse, R14, PT ;  /* 0x0000000e1700720c */ /* 0x040fe20003f84070 */
[----:B------:R-:W-:Y:S01]  /*1260*/  @!P5 IMAD.MOV R8, RZ, RZ, -R8 ;  /* 0x000000ffff08d224 */ /* 0x000fe200078e0a08 */
[C---:B------:R-:W-:Y:S01]  /*1270*/  ISETP.GT.U32.AND P5, PT, R23.reuse, R3, PT ;  /* 0x000000031700720c */ /* 0x040fe20003fa4070 */
[----:B------:R-:W-:Y:S01]  /*1280*/  @!P2 IMAD.IADD R12, R12, 0x1, -R23 ;  /* 0x000000010c0ca824 */ /* 0x000fe200078e0a17 */
[C---:B------:R-:W-:Y:S01]  /*1290*/  ISETP.GT.U32.AND P2, PT, R23.reuse, R17, PT ;  /* 0x000000111700720c */ /* 0x040fe20003f44070 */
[----:B------:R-:W-:Y:S01]  /*12a0*/  @!P1 IMAD.MOV R7, RZ, RZ, -R7 ;  /* 0x000000ffff079224 */ /* 0x000fe200078e0a07 */
[----:B------:R-:W-:Y:S01]  /*12b0*/  ISETP.GT.U32.AND P1, PT, R23, R11, PT ;  /* 0x0000000b1700720c */ /* 0x000fe20003f24070 */
[----:B------:R-:W-:Y:S01]  /*12c0*/  @!P3 IMAD.IADD R13, R13, 0x1, -R23 ;  /* 0x000000010d0db824 */ /* 0x000fe200078e0a17 */
[----:B------:R-:W-:Y:S01]  /*12d0*/  ISETP.GT.U32.AND P3, PT, R23, R18, PT ;  /* 0x000000121700720c */ /* 0x000fe20003f64070 */
[----:B------:R-:W-:-:S02]  /*12e0*/  IMAD.MOV R15, RZ, RZ, -R15 ;  /* 0x000000ffff0f7224 */ /* 0x000fc400078e0a0f */
[--C-:B------:R-:W-:Y:S01]  /*12f0*/  @!P0 IMAD.IADD R10, R10, 0x1, -R23.reuse ;  /* 0x000000010a0a8824 */ /* 0x100fe200078e0a17 */
[C---:B------:R-:W-:Y:S01]  /*1300*/  ISETP.GT.U32.AND P0, PT, R23.reuse, R4, PT ;  /* 0x000000041700720c */ /* 0x040fe20003f04070 */
[----:B------:R-:W-:Y:S01]  /*1310*/  IMAD R16, R23, R15, R24 ;  /* 0x0000000f17107224 */ /* 0x000fe200078e0218 */
[----:B------:R-:W-:Y:S01]  /*1320*/  SHF.R.U32.HI R15, RZ, 0x5, R128 ;  /* 0x00000005ff0f7819 */ /* 0x000fe20000011680 */
[--C-:B------:R-:W-:Y:S01]  /*1330*/  @!P4 IMAD.IADD R14, R14, 0x1, -R23.reuse ;  /* 0x000000010e0ec824 */ /* 0x100fe200078e0a17 */
[----:B------:R-:W-:Y:S01]  /*1340*/  ISETP.GE.AND P4, PT, R30, RZ, PT ;  /* 0x000000ff1e00720c */ /* 0x000fe20003f86270 */
[--C-:B------:R-:W-:Y:S01]  /*1350*/  @!P5 IMAD.IADD R3, R3, 0x1, -R23.reuse ;  /* 0x000000010303d824 */ /* 0x100fe200078e0a17 */
[----:B------:R-:W-:Y:S01]  /*1360*/  R2UR UR7, R15 ;  /* 0x000000000f0772ca */ /* 0x000fe200000e0000 */
[--C-:B------:R-:W-:Y:S01]  /*1370*/  @!P2 IMAD.IADD R17, R17, 0x1, -R23.reuse ;  /* 0x000000011111a824 */ /* 0x100fe200078e0a17 */
[----:B------:R-:W-:Y:S01]  /*1380*/  BAR.SYNC.DEFER_BLOCKING 0x0 ;  /* 0x0000000000007b1d */ /* 0x000fe20000010000 */
[--C-:B------:R-:W-:Y:S01]  /*1390*/  @!P1 IMAD.IADD R11, R11, 0x1, -R23.reuse ;  /* 0x000000010b0b9824 */ /* 0x100fe200078e0a17 */
[----:B------:R-:W-:Y:S01]  /*13a0*/  ISETP.GE.AND P2, PT, R34, RZ, PT ;  /* 0x000000ff2200720c */ /* 0x000fe20003f46270 */
[--C-:B------:R-:W-:Y:S01]  /*13b0*/  @!P3 IMAD.IADD R18, R18, 0x1, -R23.reuse ;  /* 0x000000011212b824 */ /* 0x100fe200078e0a17 */
[C---:B------:R-:W-:Y:S01]  /*13c0*/  ISETP.GT.U32.AND P1, PT, R23.reuse, R16, PT ;  /* 0x000000101700720c */ /* 0x040fe20003f24070 */
[----:B------:R-:W-:Y:S01]  /*13d0*/  @!P0 IMAD.IADD R4, R4, 0x1, -R23 ;  /* 0x0000000104048824 */ /* 0x000fe200078e0a17 */
[----:B------:R-:W-:-:S02]  /*13e0*/  ISETP.GT.U32.AND P3, PT, R23, R3, PT ;  /* 0x000000031700720c */ /* 0x000fc40003f64070 */
[----:B------:R-:W-:Y:S01]  /*13f0*/  ISETP.GE.AND P0, PT, R32, RZ, PT ;  /* 0x000000ff2000720c */ /* 0x000fe20003f06270 */
[----:B------:R-:W-:Y:S01]  /*1400*/  @!P4 IMAD.MOV R10, RZ, RZ, -R10 ;  /* 0x000000ffff0ac224 */ /* 0x000fe200078e0a0a */
[----:B------:R-:W-:Y:S02]  /*1410*/  ISETP.GT.U32.AND P4, PT, R23, R4, PT ;  /* 0x000000041700720c */ /* 0x000fe40003f84070 */
[----:B------:R-:W-:Y:S02]  /*1420*/  ISETP.GE.AND P5, PT, R31, RZ, PT ;  /* 0x000000ff1f00720c */ /* 0x000fe40003fa6270 */
[----:B--2---:R-:W-:Y:S01]  /*1430*/  R2UR UR18, R2 ;  /* 0x00000000021272ca */ /* 0x004fe200000e0000 */
[----:B------:R-:W-:Y:S01]  /*1440*/  @!P2 IMAD.MOV R14, RZ, RZ, -R14 ;  /* 0x000000ffff0ea224 */ /* 0x000fe200078e0a0e */
[----:B------:R-:W-:Y:S01]  /*1450*/  ISETP.GE.AND P2, PT, R35, RZ, PT ;  /* 0x000000ff2300720c */ /* 0x000fe20003f46270 */
[--C-:B------:R-:W-:Y:S01]  /*1460*/  @!P1 IMAD.IADD R16, R16, 0x1, -R23.reuse ;  /* 0x0000000110109824 */ /* 0x100fe200078e0a17 */
[----:B------:R-:W-:Y:S01]  /*1470*/  ISETP.GE.AND P1, PT, R33, RZ, PT ;  /* 0x000000ff2100720c */ /* 0x000fe20003f26270 */
[----:B------:R-:W-:Y:S01]  /*1480*/  @!P3 IMAD.IADD R3, R3, 0x1, -R23 ;  /* 0x000000010303b824 */ /* 0x000fe200078e0a17 */
[----:B------:R-:W-:Y:S01]  /*1490*/  ISETP.GE.AND P3, PT, R36, RZ, PT ;  /* 0x000000ff2400720c */ /* 0x000fe20003f66270 */
[----:B------:R-:W-:Y:S01]  /*14a0*/  @!P0 IMAD.MOV R12, RZ, RZ, -R12 ;  /* 0x000000ffff0c8224 */ /* 0x000fe200078e0a0c */
[----:B------:R-:W-:Y:S01]  /*14b0*/  ISETP.GT.U32.AND P0, PT, R23, R16, PT ;  /* 0x000000101700720c */ /* 0x000fe20003f04070 */
[----:B------:R-:W-:-:S02]  /*14c0*/  IMAD.MOV.U32 R15, RZ, RZ, R3 ;  /* 0x000000ffff0f7224 */ /* 0x000fc400078e0003 */
[----:B------:R-:W-:Y:S01]  /*14d0*/  @!P4 IMAD.IADD R4, R4, 0x1, -R23 ;  /* 0x000000010404c824 */ /* 0x000fe200078e0a17 */
[----:B------:R-:W2:Y:S01]  /*14e0*/  LDC.64 R2, c[0x0][0x3a8] ;  /* 0x0000ea00ff027b82 */ /* 0x000ea20000000a00 */
[----:B------:R-:W-:Y:S01]  /*14f0*/  @!P5 IMAD.MOV R11, RZ, RZ, -R11 ;  /* 0x000000ffff0bd224 */ /* 0x000fe200078e0a0b */
[----:B------:R-:W-:Y:S01]  /*1500*/  ISETP.GT.U32.AND P5, PT, R23, R18, PT ;  /* 0x000000121700720c */ /* 0x000fe20003fa4070 */
[----:B------:R-:W-:Y:S01]  /*1510*/  @!P2 IMAD.MOV R15, RZ, RZ, -R15 ;  /* 0x000000ffff0fa224 */ /* 0x000fe200078e0a0f */
[----:B------:R-:W-:Y:S01]  /*1520*/  ISETP.GE.AND P2, PT, R123, RZ, PT ;  /* 0x000000ff7b00720c */ /* 0x000fe20003f46270 */
[----:B------:R-:W-:Y:S01]  /*1530*/  @!P1 IMAD.MOV R13, RZ, RZ, -R13 ;  /* 0x000000ffff0d9224 */ /* 0x000fe200078e0a0d */
[----:B------:R-:W-:Y:S01]  /*1540*/  ISETP.GT.U32.AND P1, PT, R23, R17, PT ;  /* 0x000000111700720c */ /* 0x000fe20003f24070 */
[----:B------:R-:W-:Y:S01]  /*1550*/  @!P3 IMAD.MOV R4, RZ, RZ, -R4 ;  /* 0x000000ffff04b224 */ /* 0x000fe200078e0a04 */
[----:B------:R-:W-:Y:S01]  /*1560*/  ISETP.NE.AND P3, PT, R20, RZ, PT ;  /* 0x000000ff1400720c */ /* 0x000fe20003f65270 */
[----:B------:R-:W-:Y:S01]  /*1570*/  @!P0 IMAD.IADD R16, R16, 0x1, -R23 ;  /* 0x0000000110108824 */ /* 0x000fe200078e0a17 */
[----:B------:R-:W-:-:S02]  /*1580*/  ISETP.GE.AND P0, PT, R38, RZ, PT ;  /* 0x000000ff2600720c */ /* 0x000fc40003f06270 */
[----:B------:R-:W-:-:S03]  /*1590*/  ISETP.GE.AND P4, PT, R37, RZ, PT ;  /* 0x000000ff2500720c */ /* 0x000fc60003f86270 */
[--C-:B------:R-:W-:Y:S01]  /*15a0*/  @!P5 IMAD.IADD R18, R18, 0x1, -R23.reuse ;  /* 0x000000011212d824 */ /* 0x100fe200078e0a17 */
[----:B------:R-:W-:Y:S01]  /*15b0*/  ISETP.NE.AND P5, PT, R21, RZ, PT ;  /* 0x000000ff1500720c */ /* 0x000fe20003fa5270 */
[----:B------:R-:W-:Y:S02]  /*15c0*/  @!P2 IMAD.MOV R6, RZ, RZ, -R6 ;  /* 0x000000ffff06a224 */ /* 0x000fe400078e0a06 */
[----:B------:R-:W-:Y:S01]  /*15d0*/  @!P1 IMAD.IADD R17, R17, 0x1, -R23 ;  /* 0x0000000111119824 */ /* 0x000fe200078e0a17 */
[----:B------:R-:W-:Y:S01]  /*15e0*/  ISETP.GE.AND P1, PT, R29, RZ, PT ;  /* 0x000000ff1d00720c */ /* 0x000fe20003f26270 */
[C---:B-1----:R-:W-:Y:S01]  /*15f0*/  VIADD R21, R167.reuse, 0xffffffff ;  /* 0xffffffffa7157836 */ /* 0x042fe20000000000 */
[----:B------:R-:W-:Y:S01]  /*1600*/  @!P3 LOP3.LUT R6, RZ, R20, RZ, 0x33, !PT ;  /* 0x00000014ff06b212 */ /* 0x000fe200078e33ff */
[----:B------:R-:W-:Y:S01]  /*1610*/  @!P0 IMAD.MOV R17, RZ, RZ, -R17 ;  /* 0x000000ffff118224 */ /* 0x000fe200078e0a11 */
[C---:B------:R-:W-:Y:S01]  /*1620*/  SEL R158, R142.reuse, R5, !P5 ;  /* 0x000000058e9e7207 */ /* 0x040fe20006800000 */
[----:B------:R-:W-:Y:S01]  /*1630*/  @!P4 IMAD.MOV R16, RZ, RZ, -R16 ;  /* 0x000000ffff10c224 */ /* 0x000fe200078e0a10 */
[----:B------:R-:W-:Y:S01]  /*1640*/  SEL R157, R142, R7, !P5 ;  /* 0x000000078e9d7207 */ /* 0x000fe20006800000 */
[----:B-----5:R-:W-:Y:S01]  /*1650*/  IMAD R183, R6, UR5, RZ ;  /* 0x0000000506b77c24 */ /* 0x020fe2000f8e02ff */
[C---:B------:R-:W-:Y:S01]  /*1660*/  SEL R146, R142.reuse, R4, !P5 ;  /* 0x000000048e927207 */ /* 0x040fe20006800000 */
[----:B------:R-:W-:Y:S01]  /*1670*/  VIADD R4, R167, 0xfffffffe ;  /* 0xfffffffea7047836 */ /* 0x000fe20000000000 */
[----:B------:R-:W-:Y:S01]  /*1680*/  ISETP.GE.U32.AND P4, PT, R21, 0x7fffffe0, PT ;  /* 0x7fffffe01500780c */ /* 0x000fe20003f86070 */
[----:B------:R-:W-:Y:S01]  /*1690*/  IMAD.SHL.U32 R122, R183, 0x4, RZ ;  /* 0x00000004b77a7824 */ /* 0x000fe200078e00ff */
[C---:B------:R-:W-:Y:S01]  /*16a0*/  SEL R159, R142.reuse, R159, !P5 ;  /* 0x0000009f8e9f7207 */ /* 0x040fe20006800000 */
[----:B------:R-:W-:Y:S01]  /*16b0*/  @!P1 IMAD.MOV R18, RZ, RZ, -R18 ;  /* 0x000000ffff129224 */ /* 0x000fe200078e0a12 */
[----:B------:R-:W-:Y:S01]  /*16c0*/  SEL R156, R142, R9, !P5 ;  /* 0x000000098e9c7207 */ /* 0x000fe20006800000 */
[C---:B------:R-:W-:Y:S01]  /*16d0*/  VIADD R5, R167.reuse, 0xfffffffd ;  /* 0xfffffffda7057836 */ /* 0x040fe20000000000 */
[----:B------:R-:W-:Y:S01]  /*16e0*/  IADD3 R20, P0, PT, R122, UR12, RZ ;  /* 0x0000000c7a147c10 */ /* 0x000fe2000ff1e0ff */
[----:B------:R-:W-:Y:S01]  /*16f0*/  VIADD R7, R167, 0xfffffffc ;  /* 0xfffffffca7077836 */ /* 0x000fe20000000000 */
[----:B------:R-:W-:Y:S01]  /*1700*/  SEL R155, R142, R8, !P5 ;  /* 0x000000088e9b7207 */ /* 0x000fe20006800000 */
[C---:B--2---:R-:W-:Y:S01]  /*1710*/  IMAD.SHL.U32 R168, R2.reuse, 0x4, RZ ;  /* 0x0000000402a87824 */ /* 0x044fe200078e00ff */
[----:B------:R-:W-:Y:S01]  /*1720*/  LEA.HI.X.SX32 R21, R183, UR13, 0x2, P0 ;  /* 0x0000000db7157c11 */ /* 0x000fe200080f16ff */
[----:B------:R-:W-:Y:S01]  /*1730*/  IMAD.SHL.U32 R169, R2, 0x2, RZ ;  /* 0x0000000202a97824 */ /* 0x000fe200078e00ff */
[----:B------:R-:W-:Y:S01]  /*1740*/  SEL R154, R142, R10, !P5 ;  /* 0x0000000a8e9a7207 */ /* 0x000fe20006800000 */
[----:B------:R-:W-:Y:S01]  /*1750*/  IMAD R170, R2, 0x3, RZ ;  /* 0x0000000302aa7824 */ /* 0x000fe200078e02ff */
        /* <DEDUP_REMOVED lines=15> */
[----:B------:R-:W-:Y:S01]  /*1850*/  IMAD.SHL.U32 R178, R2, 0x8, RZ ;  /* 0x0000000802b27824 */ /* 0x000fe200078e00ff */
[----:B------:R-:W-:Y:S01]  /*1860*/  SEL R142, R142, R19, !P5 ;  /* 0x000000138e8e7207 */ /* 0x000fe20006800000 */
[----:B------:R-:W-:Y:S01]  /*1870*/  IMAD R179, R2, 0x9, RZ ;  /* 0x0000000902b37824 */ /* 0x000fe200078e02ff */
[----:B------:R-:W-:Y:S01]  /*1880*/  ISETP.GE.U32.AND P2, PT, R4, 0x7fffffdf, PT ;  /* 0x7fffffdf0400780c */ /* 0x000fe20003f46070 */
[C---:B------:R-:W-:Y:S01]  /*1890*/  IMAD R37, R2.reuse, 0x24, RZ ;  /* 0x0000002402257824 */ /* 0x040fe200078e02ff */
[----:B------:R-:W-:Y:S01]  /*18a0*/  ISETP.GE.U32.AND P1, PT, R5, 0x7fffffde, PT ;  /* 0x7fffffde0500780c */ /* 0x000fe20003f26070 */
[C---:B------:R-:W-:Y:S01]  /*18b0*/  IMAD R180, R2.reuse, 0xa, RZ ;  /* 0x0000000a02b47824 */ /* 0x040fe200078e02ff */
[----:B------:R-:W-:Y:S01]  /*18c0*/  ISETP.GE.U32.AND P3, PT, R7, 0x7fffffdd, PT ;  /* 0x7fffffdd0700780c */ /* 0x000fe20003f66070 */
[----:B------:R-:W-:Y:S01]  /*18d0*/  IMAD R39, R2, 0x28, RZ ;  /* 0x0000002802277824 */ /* 0x000fe200078e02ff */
[----:B------:R-:W-:Y:S01]  /*18e0*/  IADD3 R18, P5, PT, R168, R20, RZ ;  /* 0x00000014a8127210 */ /* 0x000fe20007fbe0ff */
[----:B------:R-:W-:-:S02]  /*18f0*/  IMAD R181, R2, 0xb, RZ ;  /* 0x0000000b02b57824 */ /* 0x000fc400078e02ff */
[C---:B------:R-:W-:Y:S02]  /*1900*/  IMAD R41, R2.reuse, 0x2c, RZ ;  /* 0x0000002c02297824 */ /* 0x040fe400078e02ff */
[C---:B------:R-:W-:Y:S02]  /*1910*/  IMAD R43, R2.reuse, 0x30, RZ ;  /* 0x00000030022b7824 */ /* 0x040fe400078e02ff */
[C---:B------:R-:W-:Y:S02]  /*1920*/  IMAD R182, R2.reuse, 0xd, RZ ;  /* 0x0000000d02b67824 */ /* 0x040fe400078e02ff */
[C---:B------:R-:W-:Y:S02]  /*1930*/  IMAD R45, R2.reuse, 0x34, RZ ;  /* 0x00000034022d7824 */ /* 0x040fe400078e02ff */
[C---:B------:R-:W-:Y:S02]  /*1940*/  IMAD R184, R2.reuse, 0xe, RZ ;  /* 0x0000000e02b87824 */ /* 0x040fe400078e02ff */
[----:B------:R-:W-:-:S02]  /*1950*/  IMAD R47, R2, 0x38, RZ ;  /* 0x00000038022f7824 */ /* 0x000fc400078e02ff */
[C---:B------:R-:W-:Y:S02]  /*1960*/  IMAD R186, R2.reuse, 0xf, RZ ;  /* 0x0000000f02ba7824 */ /* 0x040fe400078e02ff */
[C---:B------:R-:W-:Y:S02]  /*1970*/  IMAD R49, R2.reuse, 0x3c, RZ ;  /* 0x0000003c02317824 */ /* 0x040fe400078e02ff */
[C---:B------:R-:W-:Y:S02]  /*1980*/  IMAD.SHL.U32 R188, R2.reuse, 0x10, RZ ;  /* 0x0000001002bc7824 */ /* 0x040fe400078e00ff */
[C---:B------:R-:W-:Y:S02]  /*1990*/  IMAD R190, R2.reuse, 0x11, RZ ;  /* 0x0000001102be7824 */ /* 0x040fe400078e02ff */
[C---:B------:R-:W-:Y:S02]  /*19a0*/  IMAD R53, R2.reuse, 0x44, RZ ;  /* 0x0000004402357824 */ /* 0x040fe400078e02ff */
[----:B------:R-:W-:-:S02]  /*19b0*/  IMAD R192, R2, 0x12, RZ ;  /* 0x0000001202c07824 */ /* 0x000fc400078e02ff */
[C---:B------:R-:W-:Y:S02]  /*19c0*/  IMAD R55, R2.reuse, 0x48, RZ ;  /* 0x0000004802377824 */ /* 0x040fe400078e02ff */
[C---:B------:R-:W-:Y:S02]  /*19d0*/  IMAD R194, R2.reuse, 0x13, RZ ;  /* 0x0000001302c27824 */ /* 0x040fe400078e02ff */
[C---:B------:R-:W-:Y:S02]  /*19e0*/  IMAD R57, R2.reuse, 0x4c, RZ ;  /* 0x0000004c02397824 */ /* 0x040fe400078e02ff */
[C---:B------:R-:W-:Y:S02]  /*19f0*/  IMAD R59, R2.reuse, 0x50, RZ ;  /* 0x00000050023b7824 */ /* 0x040fe400078e02ff */
[----:B------:R-:W-:Y:S01]  /*1a00*/  IMAD R196, R2, 0x15, RZ ;  /* 0x0000001502c47824 */ /* 0x000fe200078e02ff */
[----:B------:R-:W-:Y:S06]  /*1a10*/  @P6 BRA `(.L_x_5) ;  /* 0x0000000000186947 */ /* 0x000fec0003800000 */
[----:B------:R-:W-:Y:S01]  /*1a20*/  ELECT P0, URZ, PT ;  /* 0x0000000000ff782f */ /* 0x000fe20003800000 */
[----:B------:R-:W-:Y:S01]  /*1a30*/  IMAD.MOV.U32 R4, RZ, RZ, 0x1 ;  /* 0x00000001ff047424 */ /* 0x000fe200078e00ff */
[----:B------:R-:W-:Y:S01]  /*1a40*/  UMOV UR5, 0x40 ;  /* 0x0000004000057882 */ /* 0x000fe20000000000 */
[----:B------:R-:W-:Y:S01]  /*1a50*/  UVIRTCOUNT.DEALLOC.SMPOOL 0x80 ;  /* 0x000000800000784c */ /* 0x000fe20000000000 */
[----:B------:R-:W-:-:S09]  /*1a60*/  ULEA UR5, UR4, UR5, 0x18 ;  /* 0x0000000504057291 */ /* 0x000fd2000f8ec0ff */
[----:B------:R1:W-:Y:S03]  /*1a70*/  @P0 STS.U8 [UR5], R4 ;  /* 0x00000004ff000988 */ /* 0x0003e60008000005 */
.L_x_5:
[CC--:B------:R-:W-:Y:S01]  /*1a80*/  LEA R16, P0, R2.reuse, R20.reuse, 0x3 ;  /* 0x0000001402107211 */ /* 0x0c0fe200078018ff */
[C---:B------:R-:W-:Y:S01]  /*1a90*/  IMAD R63, R2.reuse, 0x58, RZ ;  /* 0x00000058023f7824 */ /* 0x040fe200078e02ff */
[CC--:B------:R-:W-:Y:S01]  /*1aa0*/  LEA.HI.X.SX32 R19, R2.reuse, R21.reuse, 0x2, P5 ;  /* 0x0000001502137211 */ /* 0x0c0fe200028f16ff */
[C---:B------:R-:W-:Y:S01]  /*1ab0*/  IMAD R198, R2.reuse, 0x16, RZ ;  /* 0x0000001602c67824 */ /* 0x040fe200078e02ff */
[-C--:B------:R-:W-:Y:S01]  /*1ac0*/  LEA.HI.X.SX32 R17, R169, R21.reuse, 0x2, P0 ;  /* 0x00000015a9117211 */ /* 0x080fe200000f16ff */
[C---:B------:R-:W-:Y:S01]  /*1ad0*/  IMAD R67, R2.reuse, 0x60, RZ ;  /* 0x0000006002437824 */ /* 0x040fe200078e02ff */
[CC--:B------:R-:W-:Y:S01]  /*1ae0*/  LEA R12, P0, R2.reuse, R20.reuse, 0x4 ;  /* 0x00000014020c7211 */ /* 0x0c0fe200078020ff */
[----:B------:R-:W-:Y:S01]  /*1af0*/  USHF.L.U32 UR4, UR7, 0x15, URZ ;  /* 0x0000001507047899 */ /* 0x000fe200080006ff */
[-C--:B------:R-:W-:Y:S01]  /*1b00*/  IADD3 R14, P5, PT, R171, R20.reuse, RZ ;  /* 0x00000014ab0e7210 */ /* 0x080fe20007fbe0ff */
[----:B------:R-:W-:Y:S01]  /*1b10*/  IMAD R73, R2, 0x68, RZ ;  /* 0x0000006802497824 */ /* 0x000fe200078e02ff */
[-C--:B------:R-:W-:Y:S01]  /*1b20*/  LEA.HI.X.SX32 R13, R168, R21.reuse, 0x2, P0 ;  /* 0x00000015a80d7211 */ /* 0x080fe200000f16ff */
[----:B------:R-:W-:Y:S01]  /*1b30*/  ULOP3.LUT UR4, UR4, 0x600000, URZ, 0xc0, !UPT ;  /* 0x0060000004047892 */ /* 0x000fe2000f8ec0ff */
[-C--:B------:R-:W-:Y:S01]  /*1b40*/  IADD3 R8, P0, PT, R175, R20.reuse, RZ ;  /* 0x00000014af087210 */ /* 0x080fe20007f1e0ff */
[----:B------:R-:W-:Y:S01]  /*1b50*/  IMAD R204, R2, 0x1a, RZ ;  /* 0x0000001a02cc7824 */ /* 0x000fe200078e02ff */
[-C--:B------:R-:W-:Y:S01]  /*1b60*/  LEA.HI.X.SX32 R15, R170, R21.reuse, 0x2, P5 ;  /* 0x00000015aa0f7211 */ /* 0x080fe200028f16ff */
[----:B------:R-:W-:Y:S01]  /*1b70*/  UIADD3 UR11, UPT, UPT, UR18, UR4, URZ ;  /* 0x00000004120b7290 */ /* 0x000fe2000fffe0ff */
[-C--:B------:R-:W-:Y:S01]  /*1b80*/  LEA.HI.X.SX32 R9, R174, R21.reuse, 0x2, P0 ;  /* 0x00000015ae097211 */ /* 0x080fe200000f16ff */
[C---:B------:R-:W-:Y:S01]  /*1b90*/  IMAD R61, R2.reuse, 0x54, RZ ;  /* 0x00000054023d7824 */ /* 0x040fe200078e02ff */
[CC--:B-1----:R-:W-:Y:S01]  /*1ba0*/  LEA R4, P0, R2.reuse, R20.reuse, 0x5 ;  /* 0x0000001402047211 */ /* 0x0c2fe200078028ff */
[C---:B------:R-:W-:Y:S01]  /*1bb0*/  IMAD R65, R2.reuse, 0x5c, RZ ;  /* 0x0000005c02417824 */ /* 0x040fe200078e02ff */
[-C--:B------:R-:W-:Y:S01]  /*1bc0*/  IADD3 R10, P5, PT, R173, R20.reuse, RZ ;  /* 0x00000014ad0a7210 */ /* 0x080fe20007fbe0ff */
[----:B------:R-:W-:Y:S01]  /*1bd0*/  IMAD R200, R2, 0x17, RZ ;  /* 0x0000001702c87824 */ /* 0x000fe200078e02ff */
[-C--:B------:R-:W-:Y:S01]  /*1be0*/  LEA.HI.X.SX32 R5, R178, R21.reuse, 0x2, P0 ;  /* 0x00000015b2057211 */ /* 0x080fe200000f16ff */
[----:B------:R-:W-:Y:S01]  /*1bf0*/  IMAD R69, R2, 0x64, RZ ;  /* 0x0000006402457824 */ /* 0x000fe200078e02ff */
[-C--:B------:R-:W-:Y:S01]  /*1c00*/  IADD3 R38, P0, PT, R39, R20.reuse, RZ ;  /* 0x0000001427267210 */ /* 0x080fe20007f1e0ff */
[----:B------:R-:W-:Y:S01]  /*1c10*/  STTM.x64 tmem[UR11], RZ ;  /* 0x000000ff000079ed */ /* 0x000fe2000834000b */
[-C--:B------:R-:W-:Y:S01]  /*1c20*/  LEA.HI.X.SX32 R11, R172, R21.reuse, 0x2, P5 ;  /* 0x00000015ac0b7211 */ /* 0x080fe200028f16ff */
[----:B------:R-:W1:Y:S01]  /*1c30*/  FENCE.VIEW.ASYNC.T ;  /* 0x00000000000073c6 */ /* 0x000e620000000200 */
[-C--:B------:R-:W-:Y:S01]  /*1c40*/  LEA.HI.X.SX32 R39, R180, R21.reuse, 0x2, P0 ;  /* 0x00000015b4277211 */ /* 0x080fe200000f16ff */
[----:B------:R-:W-:Y:S01]  /*1c50*/  UIADD3 UR8, UPT, UPT, UR10, 0xe000, URZ ;  /* 0x0000e0000a087890 */ /* 0x000fe2000fffe0ff */
[-C--:B------:R-:W-:Y:S01]  /*1c60*/  IADD3 R42, P0, PT, R43, R20.reuse, RZ ;  /* 0x000000142b2a7210 */ /* 0x080fe20007f1e0ff */
[C---:B------:R-:W-:Y:S01]  /*1c70*/  IMAD R202, R2.reuse, 0x19, RZ ;  /* 0x0000001902ca7824 */ /* 0x040fe200078e02ff */
[-C--:B------:R-:W-:Y:S01]  /*1c80*/  IADD3 R6, P5, PT, R177, R20.reuse, RZ ;  /* 0x00000014b1067210 */ /* 0x080fe20007fbe0ff */
[C---:B------:R-:W-:Y:S01]  /*1c90*/  IMAD R75, R2.reuse, 0x6c, RZ ;  /* 0x0000006c024b7824 */ /* 0x040fe200078e02ff */
[-C--:B------:R-:W-:Y:S01]  /*1ca0*/  LEA.HI.X.SX32 R43, R171, R21.reuse, 0x2, P0 ;  /* 0x00000015ab2b7211 */ /* 0x080fe200000f16ff */
[C---:B------:R-:W-:Y:S01]  /*1cb0*/  IMAD R206, R2.reuse, 0x1b, RZ ;  /* 0x0000001b02ce7824 */ /* 0x040fe200078e02ff */
[-C--:B------:R-:W-:Y:S01]  /*1cc0*/  IADD3 R46, P0, PT, R47, R20.reuse, RZ ;  /* 0x000000142f2e7210 */ /* 0x080fe20007f1e0ff */
[----:B------:R-:W-:Y:S01]  /*1cd0*/  IMAD R83, R2, 0x70, RZ ;  /* 0x0000007002537824 */ /* 0x000fe200078e02ff */
[-C--:B------:R-:W-:Y:S01]  /*1ce0*/  LEA.HI.X.SX32 R7, R176, R21.reuse, 0x2, P5 ;  /* 0x00000015b0077211 */ /* 0x080fe200028f16ff */
[----:B------:R-:W-:Y:S01]  /*1cf0*/  IMAD R85, R2, 0x74, RZ ;  /* 0x0000007402557824 */ /* 0x000fe200078e02ff */
[-C--:B------:R-:W-:Y:S01]  /*1d00*/  LEA.HI.X.SX32 R47, R184, R21.reuse, 0x2, P0 ;  /* 0x00000015b82f7211 */ /* 0x080fe200000f16ff */
[C---:B------:R-:W-:Y:S01]  /*1d10*/  IMAD R166, R2.reuse, 0x1d, RZ ;  /* 0x0000001d02a67824 */ /* 0x040fe200078e02ff */
[CC--:B------:R-:W-:Y:S01]  /*1d20*/  LEA R50, P0, R2.reuse, R20.reuse, 0x6 ;  /* 0x0000001402327211 */ /* 0x0c0fe200078030ff */
[C---:B------:R-:W-:Y:S01]  /*1d30*/  IMAD R113, R2.reuse, 0x78, RZ ;  /* 0x0000007802717824 */ /* 0x040fe200078e02ff */
[-C--:B------:R-:W-:Y:S01]  /*1d40*/  IADD3 R36, P5, PT, R37, R20.reuse, RZ ;  /* 0x0000001425247210 */ /* 0x080fe20007fbe0ff */
[----:B------:R-:W-:Y:S01]  /*1d50*/  IMAD R164, R2, 0x1e, RZ ;  /* 0x0000001e02a47824 */ /* 0x000fe200078e02ff */
[-C--:B------:R-:W-:Y:S01]  /*1d60*/  LEA.HI.X.SX32 R51, R188, R21.reuse, 0x2, P0 ;  /* 0x00000015bc337211 */ /* 0x080fe200000f16ff */
[C---:B------:R-:W-:Y:S01]  /*1d70*/  IMAD R115, R2.reuse, 0x7c, RZ ;  /* 0x0000007c02737824 */ /* 0x040fe200078e02ff */
[-C--:B------:R-:W-:Y:S01]  /*1d80*/  IADD3 R54, P0, PT, R55, R20.reuse, RZ ;  /* 0x0000001437367210 */ /* 0x080fe20007f1e0ff */
[----:B------:R-:W-:Y:S01]  /*1d90*/  IMAD R162, R2, 0x1f, RZ ;  /* 0x0000001f02a27824 */ /* 0x000fe200078e02ff */
[-C--:B------:R-:W-:Y:S01]  /*1da0*/  LEA.HI.X.SX32 R37, R179, R21.reuse, 0x2, P5 ;  /* 0x00000015b3257211 */ /* 0x080fe200028f16ff */
[C---:B------:R-:W-:Y:S01]  /*1db0*/  VIADD R22, R167.reuse, 0xfffffffb ;  /* 0xfffffffba7167836 */ /* 0x040fe20000000000 */
[-C--:B------:R-:W-:Y:S01]  /*1dc0*/  LEA.HI.X.SX32 R55, R192, R21.reuse, 0x2, P0 ;  /* 0x00000015c0377211 */ /* 0x080fe200000f16ff */
[----:B------:R-:W-:Y:S01]  /*1dd0*/  VIADD R23, R167, 0xfffffff9 ;  /* 0xfffffff9a7177836 */ /* 0x000fe20000000000 */
[-C--:B------:R-:W-:Y:S01]  /*1de0*/  IADD3 R58, P0, PT, R59, R20.reuse, RZ ;  /* 0x000000143b3a7210 */ /* 0x080fe20007f1e0ff */
[----:B------:R-:W-:Y:S01]  /*1df0*/  VIADD R27, R167, 0xffffffe4 ;  /* 0xffffffe4a71b7836 */ /* 0x000fe20000000000 */
[-C--:B------:R-:W-:Y:S01]  /*1e00*/  IADD3 R40, P5, PT, R41, R20.reuse, RZ ;  /* 0x0000001429287210 */ /* 0x080fe20007fbe0ff */
[----:B------:R-:W-:Y:S01]  /*1e10*/  VIADD R31, R167, 0xffffffe6 ;  /* 0xffffffe6a71f7836 */ /* 0x000fe20000000000 */
[-C--:B------:R-:W-:Y:S01]  /*1e20*/  LEA.HI.X.SX32 R59, R173, R21.reuse, 0x2, P0 ;  /* 0x00000015ad3b7211 */ /* 0x080fe200000f16ff */
[----:B------:R-:W-:Y:S01]  /*1e30*/  VIADD R30, R167, 0xffffffe7 ;  /* 0xffffffe7a71e7836 */ /* 0x000fe20000000000 */
[-C--:B------:R-:W-:Y:S01]  /*1e40*/  IADD3 R62, P0, PT, R63, R20.reuse, RZ ;  /* 0x000000143f3e7210 */ /* 0x080fe20007f1e0ff */
[----:B------:R-:W-:Y:S01]  /*1e50*/  VIADD R34, R167, 0xfffffff4 ;  /* 0xfffffff4a7227836 */ /* 0x000fe20000000000 */
        /* <DEDUP_REMOVED lines=15> */
[C---:B------:R-:W-:Y:S01]  /*1f50*/  VIADD R93, R167.reuse, 0xffffffd2 ;  /* 0xffffffd2a75d7836 */ /* 0x040fe20000000000 */
[-C--:B------:R-:W-:Y:S01]  /*1f60*/  LEA.HI.X.SX32 R73, R204, R21.reuse, 0x2, P0 ;  /* 0x00000015cc497211 */ /* 0x080fe200000f16ff */
[C---:B------:R-:W-:Y:S01]  /*1f70*/  VIADD R163, R167.reuse, 0xffffffc0 ;  /* 0xffffffc0a7a37836 */ /* 0x040fe20000000000 */
[-C--:B------:R-:W-:Y:S01]  /*1f80*/  LEA.HI.X.SX32 R49, R186, R21.reuse, 0x2, P5 ;  /* 0x00000015ba317211 */ /* 0x080fe200028f16ff */
[----:B------:R-:W-:Y:S01]  /*1f90*/  VIADD R160, R167, 0x1f ;  /* 0x0000001fa7a07836 */ /* 0x000fe20000000000 */
[C---:B------:R-:W-:Y:S01]  /*1fa0*/  ISETP.NE.U32.AND P0, PT, R124.reuse, RZ, PT ;  /* 0x000000ff7c00720c */ /* 0x040fe20003f05070 */
[----:B------:R-:W-:Y:S01]  /*1fb0*/  IMAD.SHL.U32 R125, R124, 0x4, RZ ;  /* 0x000000047c7d7824 */ /* 0x000fe200078e00ff */
[-C--:B------:R-:W-:Y:S01]  /*1fc0*/  IADD3 R52, P5, PT, R53, R20.reuse, RZ ;  /* 0x0000001435347210 */ /* 0x080fe20007fbe0ff */
[----:B------:R-:W-:Y:S01]  /*1fd0*/  IMAD.SHL.U32 R145, R2, 0x20, RZ ;  /* 0x0000002002917824 */ /* 0x000fe200078e00ff */
[----:B------:R-:W-:Y:S01]  /*1fe0*/  LEA R165, R124, UR10, 0x7 ;  /* 0x0000000a7ca57c11 */ /* 0x000fe2000f8e38ff */
[----:B------:R-:W-:Y:S01]  /*1ff0*/  UIADD3 UR19, UPT, UPT, UR18, 0x40, URZ ;  /* 0x0000004012137890 */ /* 0x000fe2000fffe0ff */
[----:B------:R-:W-:Y:S01]  /*2000*/  LEA.HI.X.SX32 R53, R190, R21, 0x2, P5 ;  /* 0x00000015be357211 */ /* 0x000fe200028f16ff */
[----:B------:R-:W-:Y:S01]  /*2010*/  IMAD.SHL.U32 R127, R145, 0x4, RZ ;  /* 0x00000004917f7824 */ /* 0x000fe200078e00ff */
[----:B-1----:R-:W-:Y:S01]  /*2020*/  BAR.SYNC.DEFER_BLOCKING 0x0 ;  /* 0x0000000000007b1d */ /* 0x002fe20000010000 */
[----:B------:R-:W-:Y:S01]  /*2030*/  IADD3 R56, P5, PT, R57, R20, RZ ;  /* 0x0000001439387210 */ /* 0x000fe20007fbe0ff */
[----:B------:R-:W-:Y:S01]  /*2040*/  VIADD R187, R167, 0xffffffbc ;  /* 0xffffffbca7bb7836 */ /* 0x000fe20000000000 */
[----:B------:R-:W-:-:S02]  /*2050*/  LOP3.LUT R126, R128, 0x1f, RZ, 0xc0, !PT ;  /* 0x0000001f807e7812 */ /* 0x000fc400078ec0ff */
[----:B------:R-:W-:Y:S01]  /*2060*/  LEA.HI.X.SX32 R57, R194, R21, 0x2, P5 ;  /* 0x00000015c2397211 */ /* 0x000fe200028f16ff */
[----:B------:R-:W-:Y:S01]  /*2070*/  VOTEU.ALL UP0, P0 ;  /* 0x0000000000ff7886 */ /* 0x000fe20000000000 */
[-C--:B------:R-:W-:Y:S01]  /*2080*/  IADD3 R60, P5, PT, R61, R20.reuse, RZ ;  /* 0x000000143d3c7210 */ /* 0x080fe20007fbe0ff */
[----:B------:R-:W-:Y:S01]  /*2090*/  VOTEU.ALL UP1, P0 ;  /* 0x0000000000ff7886 */ /* 0x000fe20000020000 */
[----:B------:R-:W-:Y:S01]  /*20a0*/  ISETP.GT.AND P6, PT, R160, 0x1f, PT ;  /* 0x0000001fa000780c */ /* 0x000fe20003fc4270 */
[----:B------:R-:W-:Y:S01]  /*20b0*/  IMAD R161, R126, R3, RZ ;  /* 0x000000037ea17224 */ /* 0x000fe200078e02ff */
[----:B------:R-:W-:Y:S01]  /*20c0*/  LEA.HI.X.SX32 R61, R196, R21, 0x2, P5 ;  /* 0x00000015c43d7211 */ /* 0x000fe200028f16ff */
[----:B------:R-:W-:Y:S01]  /*20d0*/  IMAD.SHL.U32 R3, R3, 0x20, RZ ;  /* 0x0000002003037824 */ /* 0x000fe200078e00ff */
[----:B------:R-:W-:Y:S01]  /*20e0*/  IADD3 R64, P5, PT, R65, R20, RZ ;  /* 0x0000001441407210 */ /* 0x000fe20007fbe0ff */
[----:B------:R-:W-:-:S04]  /*20f0*/  @!UP0 UIADD3 UR12, UPT, UPT, -UR6, 0x100000, URZ ;  /* 0x00100000060c8890 */ /* 0x000fc8000fffe1ff */
[----:B------:R-:W-:Y:S02]  /*2100*/  @!UP0 USHF.L.U32 UR13, UR12, 0xb, URZ ;  /* 0x0000000b0c0d8899 */ /* 0x000fe400080006ff */
[----:B------:R-:W-:Y:S01]  /*2110*/  @!UP0 USHF.L.U32 UR12, UR12, 0x1, URZ ;  /* 0x000000010c0c8899 */ /* 0x000fe200080006ff */
[----:B------:R-:W-:Y:S02]  /*2120*/  LEA.HI.X.SX32 R65, R200, R21, 0x2, P5 ;  /* 0x00000015c8417211 */ /* 0x000fe400028f16ff */
[----:B------:R-:W-:Y:S01]  /*2130*/  IADD3 R68, P5, PT, R69, R20, RZ ;  /* 0x0000001445447210 */ /* 0x000fe20007fbe0ff */
[----:B------:R-:W-:-:S04]  /*2140*/  @!UP0 UIADD3 UR4, UPT, UPT, -UR6, 0x100000, URZ ;  /* 0x0010000006048890 */ /* 0x000fc8000fffe1ff */
[----:B------:R-:W-:Y:S02]  /*2150*/  @!UP0 USHF.L.U32 UR5, UR4, 0xb, URZ ;  /* 0x0000000b04058899 */ /* 0x000fe400080006ff */
[----:B------:R-:W-:Y:S01]  /*2160*/  @!UP0 USHF.L.U32 UR4, UR4, 0x1, URZ ;  /* 0x0000000104048899 */ /* 0x000fe200080006ff */
[----:B------:R-:W-:Y:S01]  /*2170*/  VOTEU.ALL UP0, P0 ;  /* 0x0000000000ff7886 */ /* 0x000fe20000000000 */
[-C--:B------:R-:W-:Y:S02]  /*2180*/  LEA.HI.X.SX32 R69, R202, R21.reuse, 0x2, P5 ;  /* 0x00000015ca457211 */ /* 0x080fe400028f16ff */
[----:B------:R-:W-:Y:S01]  /*2190*/  IADD3 R74, P5, PT, R75, R20, RZ ;  /* 0x000000144b4a7210 */ /* 0x000fe20007fbe0ff */
[----:B------:R-:W1:Y:S02]  /*21a0*/  FENCE.VIEW.ASYNC.S ;  /* 0x00000000000073c6 */ /* 0x000e640000000000 */
[----:B-1----:R-:W1:Y:S02]  /*21b0*/  @!UP0 SYNCS.EXCH.64 URZ, [UR8], UR12 ;  /* 0x0000000c08ff85b2 */ /* 0x002e640008000100 */
[----:B-1----:R-:W-:Y:S01]  /*21c0*/  BAR.SYNC.DEFER_BLOCKING 0x0 ;  /* 0x0000000000007b1d */ /* 0x002fe20000010000 */
[----:B------:R-:W-:-:S02]  /*21d0*/  LEA.HI.X.SX32 R75, R206, R21, 0x2, P5 ;  /* 0x00000015ce4b7211 */ /* 0x000fc400028f16ff */
[-C--:B------:R-:W-:Y:S02]  /*21e0*/  IADD3 R82, P5, PT, R83, R20.reuse, RZ ;  /* 0x0000001453527210 */ /* 0x080fe40007fbe0ff */
[----:B------:R-:W-:Y:S02]  /*21f0*/  SHF.R.S32.HI R140, RZ, 0x1f, R145 ;  /* 0x0000001fff8c7819 */ /* 0x000fe40000011491 */
[-C--:B------:R-:W-:Y:S02]  /*2200*/  LEA.HI.X.SX32 R83, R177, R21.reuse, 0x2, P5 ;  /* 0x00000015b1537211 */ /* 0x080fe400028f16ff */
[----:B------:R-:W-:Y:S02]  /*2210*/  IADD3 R84, P5, PT, R85, R20, RZ ;  /* 0x0000001455547210 */ /* 0x000fe40007fbe0ff */
[----:B------:R-:W-:Y:S02]  /*2220*/  SHF.L.U64.HI R129, R145, 0x2, R140 ;  /* 0x0000000291817819 */ /* 0x000fe4000001028c */
[----:B------:R-:W-:-:S02]  /*2230*/  LEA.HI.X.SX32 R85, R166, R21, 0x2, P5 ;  /* 0x00000015a6557211 */ /* 0x000fc400028f16ff */
[----:B------:R-:W-:-:S04]  /*2240*/  IADD3 R112, P5, PT, R113, R20, RZ ;  /* 0x0000001471707210 */ /* 0x000fc80007fbe0ff */
[-C--:B------:R-:W-:Y:S02]  /*2250*/  LEA.HI.X.SX32 R113, R164, R21.reuse, 0x2, P5 ;  /* 0x00000015a4717211 */ /* 0x080fe400028f16ff */
[----:B------:R-:W-:Y:S01]  /*2260*/  IADD3 R114, P5, PT, R115, R20, RZ ;  /* 0x0000001473727210 */ /* 0x000fe20007fbe0ff */
[----:B------:R1:W2:Y:S03]  /*2270*/  @!UP1 SYNCS.EXCH.64 URZ, [UR10+0xe008], UR4 ;  /* 0x00e008040aff95b2 */ /* 0x0002a60008000100 */
[----:B------:R-:W-:Y:S01]  /*2280*/  LEA.HI.X.SX32 R115, R162, R21, 0x2, P5 ;  /* 0x00000015a2737211 */ /* 0x000fe200028f16ff */
[----:B------:R-:W-:Y:S01]  /*2290*/  @!PT LDS RZ, [RZ] ;  /* 0x00000000fffff984 */ /* 0x000fe20000000800 */
[----:B------:R-:W-:Y:S01]  /*22a0*/  @!PT LDS RZ, [RZ] ;  /* 0x00000000fffff984 */ /* 0x000fe20000000800 */
[----:B------:R-:W-:Y:S01]  /*22b0*/  @!PT LDS RZ, [RZ] ;  /* 0x00000000fffff984 */ /* 0x000fe20000000800 */
[----:B--2---:R2:W-:Y:S01]  /*22c0*/  LDGSTS.E [R165], desc[UR16][R20.64], !P4 ;  /* 0x0000000014a57fae */ /* 0x0045e2000e1a1010 */
[----:B------:R-:W-:Y:S01]  /*22d0*/  ISETP.GE.U32.AND P5, PT, R22, 0x7fffffdc, PT ;  /* 0x7fffffdc1600780c */ /* 0x000fe20003fa6070 */
[----:B------:R-:W-:Y:S02]  /*22e0*/  VIADD R22, R167, 0xfffffffa ;  /* 0xfffffffaa7167836 */ /* 0x000fe40000000000 */
[----:B------:R3:W-:Y:S01]  /*22f0*/  LDGSTS.E [R165+0x4], desc[UR16][R18.64], !P2 ;  /* 0x0000400012a57fae */ /* 0x0007e2000d1a1010 */
[----:B------:R-:W-:Y:S01]  /*2300*/  ISETP.GE.U32.AND P2, PT, R23, 0x7fffffda, PT ;  /* 0x7fffffda1700780c */ /* 0x000fe20003f46070 */
[C---:B------:R-:W-:Y:S01]  /*2310*/  VIADD R23, R167.reuse, 0xfffffff7 ;  /* 0xfffffff7a7177836 */ /* 0x040fe20000000000 */
[----:B------:R-:W-:Y:S01]  /*2320*/  ISETP.GE.U32.AND P4, PT, R22, 0x7fffffdb, PT ;  /* 0x7fffffdb1600780c */ /* 0x000fe20003f86070 */
[----:B------:R-:W-:Y:S01]  /*2330*/  VIADD R22, R167, 0xfffffff8 ;  /* 0xfffffff8a7167836 */ /* 0x000fe20000000000 */
[----:B------:R4:W-:Y:S01]  /*2340*/  LDGSTS.E [R165+0x8], desc[UR16][R16.64], !P1 ;  /* 0x0000800010a57fae */ /* 0x0009e2000c9a1010 */
[----:B-1----:R-:W1:Y:S01]  /*2350*/  LDCU UR4, c[0x0][0x3b0] ;  /* 0x00007600ff0477ac */ /* 0x002e620008000800 */
[----:B--2---:R-:W-:-:S02]  /*2360*/  IMAD.WIDE R20, R145, 0x4, R20 ;  /* 0x0000000491147825 */ /* 0x004fc400078e0214 */
[----:B------:R-:W-:Y:S01]  /*2370*/  ISETP.GE.U32.AND P1, PT, R22, 0x7fffffd9, PT ;  /* 0x7fffffd91600780c */ /* 0x000fe20003f26070 */
[----:B------:R2:W-:Y:S01]  /*2380*/  LDGSTS.E [R165+0xc], desc[UR16][R14.64], !P3 ;  /* 0x0000c0000ea57fae */ /* 0x0005e2000d9a1010 */
[----:B------:R-:W-:Y:S01]  /*2390*/  ISETP.GE.U32.AND P3, PT, R23, 0x7fffffd8, PT ;  /* 0x7fffffd81700780c */ /* 0x000fe20003f66070 */
[C---:B------:R-:W-:Y:S02]  /*23a0*/  VIADD R22, R167.reuse, 0xfffffff6 ;  /* 0xfffffff6a7167836 */ /* 0x040fe40000000000 */
[----:B------:R-:W-:Y:S01]  /*23b0*/  VIADD R23, R167, 0xfffffff5 ;  /* 0xfffffff5a7177836 */ /* 0x000fe20000000000 */
[----:B------:R5:W-:Y:S01]  /*23c0*/  LDGSTS.E [R165+0x10], desc[UR16][R12.64], !P5 ;  /* 0x000100000ca57fae */ /* 0x000be2000e9a1010 */
[----:B---3--:R-:W-:Y:S01]  /*23d0*/  IMAD.WIDE R18, R145, 0x4, R18 ;  /* 0x0000000491127825 */ /* 0x008fe200078e0212 */
[----:B------:R-:W-:Y:S02]  /*23e0*/  ISETP.GE.U32.AND P5, PT, R22, 0x7fffffd7, PT ;  /* 0x7fffffd71600780c */ /* 0x000fe40003fa6070 */
[----:B------:R3:W-:Y:S01]  /*23f0*/  LDGSTS.E [R165+0x14], desc[UR16][R10.64], !P4 ;  /* 0x000140000aa57fae */ /* 0x0007e2000e1a1010 */
[----:B------:R-:W-:Y:S01]  /*2400*/  VIADD R22, R167, 0xffffffed ;  /* 0xffffffeda7167836 */ /* 0x000fe20000000000 */
[----:B------:R-:W-:Y:S01]  /*2410*/  ISETP.GE.U32.AND P4, PT, R23, 0x7fffffd6, PT ;  /* 0x7fffffd61700780c */ /* 0x000fe20003f86070 */
[----:B------:R-:W-:Y:S01]  /*2420*/  VIADD R23, R167, 0xffffffec ;  /* 0xffffffeca7177836 */ /* 0x000fe20000000000 */
[----:B------:R2:W-:Y:S01]  /*2430*/  LDGSTS.E [R165+0x18], desc[UR16][R8.64], !P2 ;  /* 0x0001800008a57fae */ /* 0x0005e2000d1a1010 */
[----:B-1----:R-:W-:-:S02]  /*2440*/  IMAD R159, R159, UR4, RZ ;  /* 0x000000049f9f7c24 */ /* 0x002fc4000f8e02ff */
[----:B------:R-:W-:Y:S01]  /*2450*/  IMAD R157, R157, UR4, RZ ;  /* 0x000000049d9d7c24 */ /* 0x000fe2000f8e02ff */
[----:B------:R1:W-:Y:S01]  /*2460*/  LDGSTS.E [R165+0x1c], desc[UR16][R6.64], !P1 ;  /* 0x0001c00006a57fae */ /* 0x0003e2000c9a1010 */
[----:B------:R-:W-:Y:S01]  /*2470*/  ISETP.GE.U32.AND P1, PT, R22, 0x7fffffce, PT ;  /* 0x7fffffce1600780c */ /* 0x000fe20003f26070 */
[----:B------:R-:W-:Y:S01]  /*2480*/  VIADD R22, R167, 0xffffffee ;  /* 0xffffffeea7167836 */ /* 0x000fe20000000000 */
[----:B------:R-:W-:Y:S01]  /*2490*/  ISETP.GE.U32.AND P2, PT, R23, 0x7fffffcd, PT ;  /* 0x7fffffcd1700780c */ /* 0x000fe20003f46070 */
[----:B------:R-:W-:Y:S01]  /*24a0*/  VIADD R23, R167, 0xffffffe8 ;  /* 0xffffffe8a7177836 */ /* 0x000fe20000000000 */
[----:B------:R1:W-:Y:S01]  /*24b0*/  LDGSTS.E [R165+0x20], desc[UR16][R4.64], !P3 ;  /* 0x0002000004a57fae */ /* 0x0003e2000d9a1010 */
[----:B------:R-:W-:Y:S01]  /*24c0*/  SEL R26, RZ, 0x1fffe, P1 ;  /* 0x0001fffeff1a7807 */ /* 0x000fe20000800000 */
[----:B------:R-:W-:Y:S01]  /*24d0*/  IMAD R155, R155, UR4, RZ ;  /* 0x000000049b9b7c24 */ /* 0x000fe2000f8e02ff */
[----:B------:R-:W-:Y:S01]  /*24e0*/  ISETP.GE.U32.AND P3, PT, R22, 0x7fffffcf, PT ;  /* 0x7fffffcf1600780c */ /* 0x000fe20003f66070 */
[----:B------:R-:W-:Y:S01]  /*24f0*/  VIADD R22, R167, 0xffffffe9 ;  /* 0xffffffe9a7167836 */ /* 0x000fe20000000000 */
[----:B------:R-:W-:Y:S01]  /*2500*/  SEL R25, RZ, 0x1, P2 ;  /* 0x00000001ff197807 */ /* 0x000fe20001000000 */
[----:B------:R1:W-:Y:S01]  /*2510*/  LDGSTS.E [R165+0x24], desc[UR16][R36.64], !P5 ;  /* 0x0002400024a57fae */ /* 0x0003e2000e9a1010 */
[----:B------:R-:W-:Y:S01]  /*2520*/  ISETP.GE.U32.AND P2, PT, R23, 0x7fffffc9, PT ;  /* 0x7fffffc91700780c */ /* 0x000fe20003f46070 */
[C---:B------:R-:W-:Y:S01]  /*2530*/  VIADD R23, R167.reuse, 0xffffffea ;  /* 0xffffffeaa7177836 */ /* 0x040fe20000000000 */
[----:B------:R-:W-:Y:S01]  /*2540*/  ISETP.GE.U32.AND P1, PT, R22, 0x7fffffca, PT ;  /* 0x7fffffca1600780c */ /* 0x000fe20003f26070 */
[----:B------:R-:W-:Y:S01]  /*2550*/  VIADD R22, R167, 0xffffffeb ;  /* 0xffffffeba7167836 */ /* 0x000fe20000000000 */
[----:B------:R-:W-:Y:S01]  /*2560*/  SEL R24, RZ, 0x4, P3 ;  /* 0x00000004ff187807 */ /* 0x000fe20001800000 */
[----:B------:R-:W-:Y:S01]  /*2570*/  IMAD.IADD R26, R25, 0x1, R26 ;  /* 0x00000001191a7824 */ /* 0x000fe200078e021a */
[----:B------:R-:W-:Y:S01]  /*2580*/  ISETP.GE.U32.AND P3, PT, R23, 0x7fffffcb, PT ;  /* 0x7fffffcb1700780c */ /* 0x000fe20003f66070 */
[----:B------:R-:W-:Y:S01]  /*2590*/  VIADD R23, R167, 0xffffffe5 ;  /* 0xffffffe5a7177836 */ /* 0x000fe20000000000 */
[----:B------:R-:W-:Y:S01]  /*25a0*/  SEL R28, RZ, 0x1, P2 ;  /* 0x00000001ff1c7807 */ /* 0x000fe20001000000 */
[----:B------:R1:W-:Y:S01]  /*25b0*/  LDGSTS.E [R165+0x28], desc[UR16][R38.64], !P4 ;  /* 0x0002800026a57fae */ /* 0x0003e2000e1a1010 */
[----:B------:R-:W-:Y:S01]  /*25c0*/  ISETP.GE.U32.AND P2, PT, R22, 0x7fffffcc, PT ;  /* 0x7fffffcc1600780c */ /* 0x000fe20003f46070 */
[----:B------:R-:W-:Y:S01]  /*25d0*/  IMAD R153, R153, UR4, RZ ;  /* 0x0000000499997c24 */ /* 0x000fe2000f8e02ff */
[----:B------:R-:W-:Y:S01]  /*25e0*/  SEL R22, RZ, 0x4, P3 ;  /* 0x00000004ff167807 */ /* 0x000fe20001800000 */
[----:B------:R-:W-:Y:S01]  /*25f0*/  IMAD R151, R151, UR4, RZ ;  /* 0x0000000497977c24 */ /* 0x000fe2000f8e02ff */
[----:B------:R-:W-:Y:S01]  /*2600*/  ISETP.GE.U32.AND P3, PT, R23, 0x7fffffc6, PT ;  /* 0x7fffffc61700780c */ /* 0x000fe20003f66070 */
[----:B------:R-:W-:Y:S01]  /*2610*/  VIADD R23, R167, 0xffffffe1 ;  /* 0xffffffe1a7177836 */ /* 0x000fe20000000000 */
[----:B------:R-:W-:Y:S01]  /*2620*/  SEL R29, RZ, 0x1fffe, P1 ;  /* 0x0001fffeff1d7807 */ /* 0x000fe20000800000 */
[----:B------:R-:W-:Y:S01]  /*2630*/  IMAD R150, R150, UR4, RZ ;  /* 0x0000000496967c24 */ /* 0x000fe2000f8e02ff */
[----:B------:R-:W-:Y:S01]  /*2640*/  ISETP.GE.U32.AND P1, PT, R27, 0x7fffffc5, PT ;  /* 0x7fffffc51b00780c */ /* 0x000fe20003f26070 */
[----:B------:R-:W-:Y:S01]  /*2650*/  IMAD R149, R149, UR4, RZ ;  /* 0x0000000495957c24 */ /* 0x000fe2000f8e02ff */
[----:B------:R-:W-:Y:S01]  /*2660*/  SEL R27, RZ, 0x7fff8, P2 ;  /* 0x0007fff8ff1b7807 */ /* 0x000fe20001000000 */
[----:B------:R-:W-:Y:S01]  /*2670*/  IMAD.IADD R28, R28, 0x1, R29 ;  /* 0x000000011c1c7824 */ /* 0x000fe200078e021d */
[----:B------:R-:W-:Y:S01]  /*2680*/  ISETP.GE.U32.AND P2, PT, R31, 0x7fffffc7, PT ;  /* 0x7fffffc71f00780c */ /* 0x000fe20003f46070 */
[----:B------:R-:W-:Y:S01]  /*2690*/  VIADD R31, R167, 0xffffffe2 ;  /* 0xffffffe2a71f7836 */ /* 0x000fe20000000000 */
[----:B------:R-:W-:Y:S01]  /*26a0*/  SEL R33, RZ, 0x1fffe, P3 ;  /* 0x0001fffeff217807 */ /* 0x000fe20001800000 */
[----:B------:R-:W-:Y:S01]  /*26b0*/  IMAD R148, R148, UR4, RZ ;  /* 0x0000000494947c24 */ /* 0x000fe2000f8e02ff */
[----:B------:R-:W-:Y:S01]  /*26c0*/  SEL R32, RZ, 0x1, P1 ;  /* 0x00000001ff207807 */ /* 0x000fe20000800000 */
[----:B------:R-:W-:Y:S01]  /*26d0*/  IMAD R158, R158, UR4, RZ ;  /* 0x000000049e9e7c24 */ /* 0x000fe2000f8e02ff */
[----:B------:R-:W-:Y:S01]  /*26e0*/  ISETP.GE.U32.AND P3, PT, R23, 0x7fffffc2, PT ;  /* 0x7fffffc21700780c */ /* 0x000fe20003f66070 */
[----:B------:R-:W-:Y:S01]  /*26f0*/  VIADD R23, R167, 0xffffffe0 ;  /* 0xffffffe0a7177836 */ /* 0x000fe20000000000 */
[----:B------:R-:W-:Y:S01]  /*2700*/  ISETP.GE.U32.AND P1, PT, R30, 0x7fffffc8, PT ;  /* 0x7fffffc81e00780c */ /* 0x000fe20003f26070 */
[----:B------:R-:W-:Y:S01]  /*2710*/  IMAD.IADD R32, R32, 0x1, R33 ;  /* 0x0000000120207824 */ /* 0x000fe200078e0221 */
[----:B------:R-:W-:Y:S01]  /*2720*/  SEL R30, RZ, 0x4, P2 ;  /* 0x00000004ff1e7807 */ /* 0x000fe20001000000 */
[----:B------:R-:W-:Y:S01]  /*2730*/  IMAD R156, R156, UR4, RZ ;  /* 0x000000049c9c7c24 */ /* 0x000fe2000f8e02ff */
[----:B------:R-:W-:Y:S01]  /*2740*/  ISETP.GE.U32.AND P2, PT, R31, 0x7fffffc3, PT ;  /* 0x7fffffc31f00780c */ /* 0x000fe20003f46070 */
[----:B------:R-:W-:Y:S01]  /*2750*/  IMAD R154, R154, UR4, RZ ;  /* 0x000000049a9a7c24 */ /* 0x000fe2000f8e02ff */
        /* <DEDUP_REMOVED lines=11> */
[----:B----4-:R-:W-:Y:S01]  /*2810*/  IMAD.WIDE R16, R145, 0x4, R16 ;  /* 0x0000000491107825 */ /* 0x010fe200078e0210 */
[----:B------:R-:W-:-:S02]  /*2820*/  SEL R35, RZ, 0x1, P1 ;  /* 0x00000001ff237807 */ /* 0x000fc40000800000 */
[----:B------:R-:W-:Y:S01]  /*2830*/  SEL R29, RZ, 0x7fff8, P2 ;  /* 0x0007fff8ff1d7807 */ /* 0x000fe20001000000 */
[----:B--2---:R-:W-:Y:S01]  /*2840*/  IMAD.WIDE R14, R145, 0x4, R14 ;  /* 0x00000004910e7825 */ /* 0x004fe200078e020e */
[----:B------:R-:W-:Y:S02]  /*2850*/  LOP3.LUT R28, R28, 0x3, RZ, 0xc0, !PT ;  /* 0x000000031c1c7812 */ /* 0x000fe400078ec0ff */
[----:B------:R-:W-:Y:S01]  /*2860*/  LOP3.LUT R32, R32, 0x3, RZ, 0xc0, !PT ;  /* 0x0000000320207812 */ /* 0x000fe200078ec0ff */
[----:B------:R-:W-:Y:S01]  /*2870*/  IMAD.IADD R35, R35, 0x1, R70 ;  /* 0x0000000123237824 */ /* 0x000fe200078e0246 */
[----:B------:R-:W-:Y:S01]  /*2880*/  IADD3 R22, PT, PT, R28, R27, R22 ;  /* 0x0000001b1c167210 */ /* 0x000fe20007ffe016 */
[----:B------:R-:W-:Y:S01]  /*2890*/  VIADD R27, R167, 0xfffffff3 ;  /* 0xfffffff3a71b7836 */ /* 0x000fe20000000000 */
[----:B------:R-:W-:Y:S01]  /*28a0*/  ISETP.GE.U32.AND P2, PT, R71, 0x7fffffd0, PT ;  /* 0x7fffffd04700780c */ /* 0x000fe20003f46070 */
[----:B------:R2:W-:Y:S01]  /*28b0*/  LDGSTS.E [R165+0x2c], desc[UR16][R40.64], !P3 ;  /* 0x0002c00028a57fae */ /* 0x0005e2000d9a1010 */
[----:B------:R-:W-:Y:S01]  /*28c0*/  LOP3.LUT R35, R35, 0x3, RZ, 0xc0, !PT ;  /* 0x0000000323237812 */ /* 0x000fe200078ec0ff */
[----:B------:R-:W-:Y:S01]  /*28d0*/  IMAD.SHL.U32 R22, R22, 0x100, RZ ;  /* 0x0000010016167824 */ /* 0x000fe200078e00ff */
[----:B------:R-:W-:Y:S01]  /*28e0*/  IADD3 R30, PT, PT, R32, R31, R30 ;  /* 0x0000001f201e7210 */ /* 0x000fe20007ffe01e */
[----:B------:R-:W-:Y:S01]  /*28f0*/  VIADD R28, R167, 0xffffffc4 ;  /* 0xffffffc4a71c7836 */ /* 0x000fe20000000000 */
[----:B------:R-:W-:Y:S01]  /*2900*/  IADD3 R29, PT, PT, R35, R29, R34 ;  /* 0x0000001d231d7210 */ /* 0x000fe20007ffe022 */
[C---:B------:R-:W-:Y:S01]  /*2910*/  VIADD R32, R167.reuse, 0xffffffc7 ;  /* 0xffffffc7a7207836 */ /* 0x040fe20000000000 */
[----:B------:R-:W-:Y:S01]  /*2920*/  SEL R25, RZ, 0x7fff8, P2 ;  /* 0x0007fff8ff197807 */ /* 0x000fe20001000000 */
[----:B------:R-:W-:Y:S01]  /*2930*/  VIADD R31, R167, 0xffffffc1 ;  /* 0xffffffc1a71f7836 */ /* 0x000fe20000000000 */
[----:B------:R-:W-:Y:S01]  /*2940*/  LOP3.LUT R29, R29, 0xf, RZ, 0xc0, !PT ;  /* 0x0000000f1d1d7812 */ /* 0x000fe200078ec0ff */
[C---:B------:R-:W-:Y:S01]  /*2950*/  VIADD R35, R167.reuse, 0xffffffc2 ;  /* 0xffffffc2a7237836 */ /* 0x040fe20000000000 */
[----:B------:R-:W-:Y:S01]  /*2960*/  LOP3.LUT R26, R26, 0x3, RZ, 0xc0, !PT ;  /* 0x000000031a1a7812 */ /* 0x000fe200078ec0ff */
[----:B------:R-:W-:Y:S01]  /*2970*/  VIADD R70, R167, 0xffffffdc ;  /* 0xffffffdca7467836 */ /* 0x000fe20000000000 */
[----:B------:R-:W-:Y:S01]  /*2980*/  ISETP.GE.U32.AND P2, PT, R27, 0x7fffffd4, PT ;  /* 0x7fffffd41b00780c */ /* 0x000fe20003f46070 */
[----:B------:R-:W-:Y:S01]  /*2990*/  IMAD R29, R30, 0x10, R29 ;  /* 0x000000101e1d7824 */ /* 0x000fe200078e021d */
[----:B------:R-:W-:Y:S01]  /*29a0*/  IADD3 R24, PT, PT, R26, R25, R24 ;  /* 0x000000191a187210 */ /* 0x000fe20007ffe018 */
[C---:B------:R-:W-:Y:S01]  /*29b0*/  VIADD R26, R167.reuse, 0xfffffff2 ;  /* 0xfffffff2a71a7836 */ /* 0x040fe20000000000 */
[----:B------:R-:W-:Y:S01]  /*29c0*/  LOP3.LUT R25, R22, 0xf00, RZ, 0xe2, !PT ;  /* 0x00000f0016197812 */ /* 0x000fe200078ee2ff */
[----:B------:R-:W-:Y:S01]  /*29d0*/  VIADD R22, R167, 0xfffffff1 ;  /* 0xfffffff1a7167836 */ /* 0x000fe20000000000 */
[----:B------:R-:W-:Y:S01]  /*29e0*/  LOP3.LUT R29, R29, 0xff, RZ, 0xc0, !PT ;  /* 0x000000ff1d1d7812 */ /* 0x000fe200078ec0ff */
[C---:B------:R-:W-:Y:S01]  /*29f0*/  VIADD R71, R167.reuse, 0xffffffdf ;  /* 0xffffffdfa7477836 */ /* 0x040fe20000000000 */
[----:B------:R-:W-:Y:S01]  /*2a00*/  ISETP.GE.U32.AND P5, PT, R26, 0x7fffffd3, PT ;  /* 0x7fffffd31a00780c */ /* 0x000fe20003fa6070 */
[----:B------:R-:W-:Y:S01]  /*2a10*/  IMAD R24, R24, 0x1000, R25 ;  /* 0x0000100018187824 */ /* 0x000fe200078e0219 */
[----:B------:R-:W-:Y:S01]  /*2a20*/  ISETP.GE.U32.AND P4, PT, R22, 0x7fffffd2, PT ;  /* 0x7fffffd21600780c */ /* 0x000fe20003f86070 */
[----:B------:R-:W-:-:S02]  /*2a30*/  VIADD R22, R167, 0xfffffff0 ;  /* 0xfffffff0a7167836 */ /* 0x000fc40000000000 */
[----:B------:R-:W-:Y:S01]  /*2a40*/  IMAD.IADD R24, R24, 0x1, R29 ;  /* 0x0000000118187824 */ /* 0x000fe200078e021d */
[----:B------:R4:W-:Y:S01]  /*2a50*/  LDGSTS.E [R165+0x30], desc[UR16][R42.64], !P2 ;  /* 0x000300002aa57fae */ /* 0x0009e2000d1a1010 */
[----:B------:R-:W-:Y:S01]  /*2a60*/  ISETP.GE.AND P2, PT, R126, R23, PT ;  /* 0x000000177e00720c */ /* 0x000fe20003f46270 */
[----:B-----5:R-:W-:Y:S01]  /*2a70*/  IMAD.WIDE R12, R145, 0x4, R12 ;  /* 0x00000004910c7825 */ /* 0x020fe200078e020c */
[----:B------:R-:W-:Y:S02]  /*2a80*/  ISETP.GE.U32.AND P3, PT, R22, 0x7fffffd1, PT ;  /* 0x7fffffd11600780c */ /* 0x000fe40003f66070 */
[----:B------:R-:W-:Y:S01]  /*2a90*/  LOP3.LUT R94, R24, 0xffff, RZ, 0xc0, !PT ;  /* 0x0000ffff185e7812 */ /* 0x000fe200078ec0ff */
[----:B------:R-:W-:Y:S01]  /*2aa0*/  VIADD R24, R167, 0xffffffce ;  /* 0xffffffcea7187836 */ /* 0x000fe20000000000 */
[----:B------:R5:W-:Y:S01]  /*2ab0*/  LDGSTS.E [R165+0x34], desc[UR16][R44.64], !P5 ;  /* 0x000340002ca57fae */ /* 0x000be2000e9a1010 */
[----:B---3--:R-:W-:Y:S01]  /*2ac0*/  IMAD.WIDE R10, R145, 0x4, R10 ;  /* 0x00000004910a7825 */ /* 0x008fe200078e020a */
[----:B------:R-:W-:-:S02]  /*2ad0*/  SHF.R.U32.HI R23, RZ, 0xf, R94 ;  /* 0x0000000fff177819 */ /* 0x000fc4000001165e */
[----:B------:R-:W-:Y:S01]  /*2ae0*/  SHF.R.U32.HI R22, RZ, 0xe, R94 ;  /* 0x0000000eff167819 */ /* 0x000fe2000001165e */
[----:B------:R3:W-:Y:S01]  /*2af0*/  LDGSTS.E [R165+0x38], desc[UR16][R46.64], !P4 ;  /* 0x000380002ea57fae */ /* 0x0007e2000e1a1010 */
[----:B------:R-:W-:Y:S01]  /*2b00*/  LOP3.LUT P5, RZ, R23, 0x1, RZ, 0xc0, !PT ;  /* 0x0000000117ff7812 */ /* 0x000fe200078ac0ff */
[C---:B------:R-:W-:Y:S01]  /*2b10*/  VIADD R23, R167.reuse, 0xffffffcd ;  /* 0xffffffcda7177836 */ /* 0x040fe20000000000 */
[----:B------:R-:W-:Y:S01]  /*2b20*/  LOP3.LUT P4, RZ, R22, 0x1, RZ, 0xc0, !PT ;  /* 0x0000000116ff7812 */ /* 0x000fe2000788c0ff */
[----:B------:R-:W-:Y:S01]  /*2b30*/  VIADD R22, R167, 0xffffffcc ;  /* 0xffffffcca7167836 */ /* 0x000fe20000000000 */
[----:B------:R2:W-:Y:S01]  /*2b40*/  LDGSTS.E [R165+0x3c], desc[UR16][R48.64], !P3 ;  /* 0x0003c00030a57fae */ /* 0x0005e2000d9a1010 */
[----:B------:R-:W-:-:S03]  /*2b50*/  IMAD.WIDE R8, R145, 0x4, R8 ;  /* 0x0000000491087825 */ /* 0x000fc600078e0208 */
[----:B------:R-:W-:Y:S01]  /*2b60*/  ISETP.GE.U32.AND P3, PT, R22, 0x7fffffad, PT ;  /* 0x7fffffad1600780c */ /* 0x000fe20003f66070 */
[----:B-1----:R-:W-:Y:S01]  /*2b70*/  IMAD.WIDE R6, R145, 0x4, R6 ;  /* 0x0000000491067825 */ /* 0x002fe200078e0206 */
[----:B------:R-:W-:Y:S02]  /*2b80*/  SEL R22, RZ, 0x4, P2 ;  /* 0x00000004ff167807 */ /* 0x000fe40001000000 */
[----:B------:R-:W-:Y:S01]  /*2b90*/  ISETP.GE.U32.AND P2, PT, R23, 0x7fffffae, PT ;  /* 0x7fffffae1700780c */ /* 0x000fe20003f46070 */
[C---:B------:R-:W-:Y:S01]  /*2ba0*/  VIADD R23, R167.reuse, 0xffffffcf ;  /* 0xffffffcfa7177836 */ /* 0x040fe20000000000 */
[----:B------:R1:W-:Y:S01]  /*2bb0*/  LDGSTS.E [R165+0x40], desc[UR16][R50.64], P5 ;  /* 0x0004000032a57fae */ /* 0x0003e2000a9a1010 */
[----:B------:R-:W-:Y:S01]  /*2bc0*/  ISETP.GE.U32.AND P5, PT, R24, 0x7fffffaf, PT ;  /* 0x7fffffaf1800780c */ /* 0x000fe20003fa6070 */
[----:B------:R-:W-:Y:S01]  /*2bd0*/  VIADD R24, R167, 0xffffffc8 ;  /* 0xffffffc8a7187836 */ /* 0x000fe20000000000 */
[----:B------:R-:W-:Y:S01]  /*2be0*/  SEL R26, RZ, 0x1, P3 ;  /* 0x00000001ff1a7807 */ /* 0x000fe20001800000 */
[----:B------:R1:W-:Y:S01]  /*2bf0*/  LDGSTS.E [R165+0x44], desc[UR16][R52.64], P4 ;  /* 0x0004400034a57fae */ /* 0x0003e2000a1a1010 */
[----:B------:R-:W-:Y:S01]  /*2c00*/  ISETP.GE.U32.AND P4, PT, R23, 0x7fffffb0, PT ;  /* 0x7fffffb01700780c */ /* 0x000fe20003f86070 */
[C---:B------:R-:W-:Y:S01]  /*2c10*/  VIADD R23, R167.reuse, 0xffffffc9 ;  /* 0xffffffc9a7177836 */ /* 0x040fe20000000000 */
[----:B------:R-:W-:Y:S01]  /*2c20*/  ISETP.GE.U32.AND P3, PT, R24, 0x7fffffa9, PT ;  /* 0x7fffffa91800780c */ /* 0x000fe20003f66070 */
[----:B------:R-:W-:Y:S01]  /*2c30*/  VIADD R24, R167, 0xffffffca ;  /* 0xffffffcaa7187836 */ /* 0x000fe20000000000 */
[----:B------:R-:W-:Y:S01]  /*2c40*/  SEL R27, RZ, 0x1fffe, P2 ;  /* 0x0001fffeff1b7807 */ /* 0x000fe20001000000 */
[----:B------:R-:W-:Y:S01]  /*2c50*/  IMAD.WIDE R4, R145, 0x4, R4 ;  /* 0x0000000491047825 */ /* 0x000fe200078e0204 */
[----:B------:R-:W-:-:S02]  /*2c60*/  ISETP.GE.U32.AND P2, PT, R23, 0x7fffffaa, PT ;  /* 0x7fffffaa1700780c */ /* 0x000fc40003f46070 */
[----:B------:R-:W-:Y:S01]  /*2c70*/  SEL R25, RZ, 0x4, P5 ;  /* 0x00000004ff197807 */ /* 0x000fe20002800000 */
[----:B------:R-:W-:Y:S01]  /*2c80*/  VIADD R23, R167, 0xffffffcb ;  /* 0xffffffcba7177836 */ /* 0x000fe20000000000 */
[----:B------:R-:W-:Y:S01]  /*2c90*/  ISETP.GE.U32.AND P5, PT, R24, 0x7fffffab, PT ;  /* 0x7fffffab1800780c */ /* 0x000fe20003fa6070 */
[----:B------:R-:W-:Y:S01]  /*2ca0*/  IMAD.IADD R26, R26, 0x1, R27 ;  /* 0x000000011a1a7824 */ /* 0x000fe200078e021b */
[----:B------:R-:W-:Y:S01]  /*2cb0*/  SEL R24, RZ, 0x7fff8, P4 ;  /* 0x0007fff8ff187807 */ /* 0x000fe20002000000 */
[----:B------:R-:W-:Y:S01]  /*2cc0*/  IMAD.WIDE R36, R145, 0x4, R36 ;  /* 0x0000000491247825 */ /* 0x000fe200078e0224 */
[----:B------:R-:W-:Y:S02]  /*2cd0*/  ISETP.GE.U32.AND P4, PT, R23, 0x7fffffac, PT ;  /* 0x7fffffac1700780c */ /* 0x000fe40003f86070 */
[----:B------:R-:W-:Y:S01]  /*2ce0*/  SEL R29, RZ, 0x1, P3 ;  /* 0x00000001ff1d7807 */ /* 0x000fe20001800000 */
[C---:B------:R-:W-:Y:S01]  /*2cf0*/  VIADD R23, R167.reuse, 0xffffffc5 ;  /* 0xffffffc5a7177836 */ /* 0x040fe20000000000 */
[----:B------:R-:W-:Y:S01]  /*2d00*/  ISETP.GE.U32.AND P3, PT, R28, 0x7fffffa5, PT ;  /* 0x7fffffa51c00780c */ /* 0x000fe20003f66070 */
[----:B------:R-:W-:Y:S01]  /*2d10*/  VIADD R28, R167, 0xffffffc6 ;  /* 0xffffffc6a71c7836 */ /* 0x000fe20000000000 */
[----:B------:R-:W-:Y:S01]  /*2d20*/  SEL R30, RZ, 0x1fffe, P2 ;  /* 0x0001fffeff1e7807 */ /* 0x000fe20001000000 */
[----:B------:R-:W-:Y:S01]  /*2d30*/  IMAD.WIDE R38, R145, 0x4, R38 ;  /* 0x0000000491267825 */ /* 0x000fe200078e0226 */
[----:B------:R-:W-:-:S02]  /*2d40*/  ISETP.GE.U32.AND P2, PT, R23, 0x7fffffa6, PT ;  /* 0x7fffffa61700780c */ /* 0x000fc40003f46070 */
[----:B------:R-:W-:Y:S01]  /*2d50*/  SEL R23, RZ, 0x4, P5 ;  /* 0x00000004ff177807 */ /* 0x000fe20002800000 */
[----:B------:R-:W-:Y:S01]  /*2d60*/  IMAD.IADD R29, R29, 0x1, R30 ;  /* 0x000000011d1d7824 */ /* 0x000fe200078e021e */
[----:B------:R-:W-:Y:S01]  /*2d70*/  ISETP.GE.U32.AND P5, PT, R28, 0x7fffffa7, PT ;  /* 0x7fffffa71c00780c */ /* 0x000fe20003fa6070 */
[----:B--2---:R-:W-:Y:S01]  /*2d80*/  IMAD.WIDE R40, R145, 0x4, R40 ;  /* 0x0000000491287825 */ /* 0x004fe200078e0228 */
[----:B------:R-:W-:Y:S02]  /*2d90*/  SEL R28, RZ, 0x7fff8, P4 ;  /* 0x0007fff8ff1c7807 */ /* 0x000fe40002000000 */
[----:B------:R-:W-:Y:S01]  /*2da0*/  ISETP.GE.U32.AND P4, PT, R32, 0x7fffffa8, PT ;  /* 0x7fffffa82000780c */ /* 0x000fe20003f86070 */
[----:B------:R-:W-:Y:S01]  /*2db0*/  VIADD R32, R167, 0xffffffc3 ;  /* 0xffffffc3a7207836 */ /* 0x000fe20000000000 */
[----:B------:R-:W-:Y:S01]  /*2dc0*/  SEL R33, RZ, 0x1, P3 ;  /* 0x00000001ff217807 */ /* 0x000fe20001800000 */
[----:B----4-:R-:W-:Y:S01]  /*2dd0*/  IMAD.WIDE R42, R145, 0x4, R42 ;  /* 0x00000004912a7825 */ /* 0x010fe200078e022a */
[----:B------:R-:W-:-:S02]  /*2de0*/  ISETP.GE.U32.AND P3, PT, R31, 0x7fffffa2, PT ;  /* 0x7fffffa21f00780c */ /* 0x000fc40003f66070 */
[----:B------:R-:W-:Y:S01]  /*2df0*/  SEL R34, RZ, 0x1fffe, P2 ;  /* 0x0001fffeff227807 */ /* 0x000fe20001000000 */
[----:B-----5:R-:W-:Y:S01]  /*2e00*/  IMAD.WIDE R44, R145, 0x4, R44 ;  /* 0x00000004912c7825 */ /* 0x020fe200078e022c */
[----:B------:R-:W-:Y:S02]  /*2e10*/  SEL R31, RZ, 0x4, P5 ;  /* 0x00000004ff1f7807 */ /* 0x000fe40002800000 */
[----:B------:R-:W-:Y:S01]  /*2e20*/  ISETP.GE.U32.AND P2, PT, R35, 0x7fffffa3, PT ;  /* 0x7fffffa32300780c */ /* 0x000fe20003f46070 */
[----:B------:R-:W-:Y:S01]  /*2e30*/  VIADD R35, R167, 0xffffffdd ;  /* 0xffffffdda7237836 */ /* 0x000fe20000000000 */
[----:B------:R-:W-:Y:S01]  /*2e40*/  ISETP.GE.U32.AND P5, PT, R32, 0x7fffffa4, PT ;  /* 0x7fffffa42000780c */ /* 0x000fe20003fa6070 */
[----:B------:R-:W-:Y:S01]  /*2e50*/  IMAD.IADD R33, R33, 0x1, R34 ;  /* 0x0000000121217824 */ /* 0x000fe200078e0222 */
[----:B------:R-:W-:Y:S01]  /*2e60*/  SEL R32, RZ, 0x7fff8, P4 ;  /* 0x0007fff8ff207807 */ /* 0x000fe20002000000 */
[----:B---3--:R-:W-:Y:S01]  /*2e70*/  IMAD.WIDE R46, R145, 0x4, R46 ;  /* 0x00000004912e7825 */ /* 0x008fe200078e022e */
[----:B------:R-:W-:-:S02]  /*2e80*/  ISETP.GE.U32.AND P4, PT, R70, 0x7fffffbd, PT ;  /* 0x7fffffbd4600780c */ /* 0x000fc40003f86070 */
[----:B------:R-:W-:Y:S01]  /*2e90*/  SEL R76, RZ, 0x1fffe, P3 ;  /* 0x0001fffeff4c7807 */ /* 0x000fe20001800000 */
[----:B------:R-:W-:Y:S01]  /*2ea0*/  VIADD R70, R167, 0xffffffde ;  /* 0xffffffdea7467836 */ /* 0x000fe20000000000 */
[----:B------:R-:W-:Y:S01]  /*2eb0*/  ISETP.GE.U32.AND P3, PT, R35, 0x7fffffbe, PT ;  /* 0x7fffffbe2300780c */ /* 0x000fe20003f66070 */
[C---:B------:R-:W-:Y:S01]  /*2ec0*/  IMAD.WIDE R48, R145.reuse, 0x4, R48 ;  /* 0x0000000491307825 */ /* 0x040fe200078e0230 */
[----:B------:R-:W-:Y:S02]  /*2ed0*/  SEL R35, RZ, 0x4, P2 ;  /* 0x00000004ff237807 */ /* 0x000fe40001000000 */
[----:B------:R-:W-:Y:S01]  /*2ee0*/  ISETP.GE.U32.AND P2, PT, R70, 0x7fffffbf, PT ;  /* 0x7fffffbf4600780c */ /* 0x000fe20003f46070 */
[----:B-1----:R-:W-:Y:S01]  /*2ef0*/  IMAD.WIDE R50, R145, 0x4, R50 ;  /* 0x0000000491327825 */ /* 0x002fe200078e0232 */
[----:B------:R-:W-:Y:S02]  /*2f00*/  SEL R70, RZ, 0x7fff8, P5 ;  /* 0x0007fff8ff467807 */ /* 0x000fe40002800000 */
[----:B------:R-:W-:Y:S01]  /*2f10*/  ISETP.GE.U32.AND P5, PT, R71, 0x7fffffc0, PT ;  /* 0x7fffffc04700780c */ /* 0x000fe20003fa6070 */
[----:B------:R-:W-:Y:S01]  /*2f20*/  VIADD R71, R167, 0xffffffd9 ;  /* 0xffffffd9a7477836 */ /* 0x000fe20000000000 */
[----:B------:R-:W-:Y:S01]  /*2f30*/  SEL R80, RZ, 0x1fffe, P3 ;  /* 0x0001fffeff507807 */ /* 0x000fe20001800000 */
[----:B------:R-:W-:Y:S01]  /*2f40*/  IMAD.WIDE R52, R145, 0x4, R52 ;  /* 0x0000000491347825 */ /* 0x000fe200078e0234 */
[----:B------:R-:W-:-:S02]  /*2f50*/  SEL R79, RZ, 0x1, P4 ;  /* 0x00000001ff4f7807 */ /* 0x000fc40002000000 */
[----:B------:R-:W-:Y:S01]  /*2f60*/  ISETP.GE.U32.AND P3, PT, R71, 0x7fffffba, PT ;  /* 0x7fffffba4700780c */ /* 0x000fe20003f66070 */
[----:B------:R-:W-:Y:S01]  /*2f70*/  VIADD R71, R167, 0xffffffdb ;  /* 0xffffffdba7477836 */ /* 0x000fe20000000000 */
[----:B------:R-:W-:Y:S01]  /*2f80*/  ISETP.GE.U32.AND P4, PT, R77, 0x7fffffb9, PT ;  /* 0x7fffffb94d00780c */ /* 0x000fe20003f86070 */
[----:B------:R-:W-:Y:S01]  /*2f90*/  IMAD.IADD R79, R79, 0x1, R80 ;  /* 0x000000014f4f7824 */ /* 0x000fe200078e0250 */
[----:B------:R-:W-:Y:S02]  /*2fa0*/  SEL R77, RZ, 0x4, P2 ;  /* 0x00000004ff4d7807 */ /* 0x000fe40001000000 */
[----:B------:R-:W-:Y:S02]  /*2fb0*/  ISETP.GE.U32.AND P2, PT, R78, 0x7fffffbb, PT ;  /* 0x7fffffbb4e00780c */ /* 0x000fe40003f46070 */
[----:B------:R-:W-:Y:S02]  /*2fc0*/  SEL R78, RZ, 0x7fff8, P5 ;  /* 0x0007fff8ff4e7807 */ /* 0x000fe40002800000 */
[----:B------:R-:W-:Y:S01]  /*2fd0*/  ISETP.GE.U32.AND P5, PT, R71, 0x7fffffbc, PT ;  /* 0x7fffffbc4700780c */ /* 0x000fe20003fa6070 */
[----:B------:R-:W-:Y:S01]  /*2fe0*/  VIADD R71, R167, 0xffffffd5 ;  /* 0xffffffd5a7477836 */ /* 0x000fe20000000000 */
[----:B------:R-:W-:-:S02]  /*2ff0*/  SEL R88, RZ, 0x1fffe, P3 ;  /* 0x0001fffeff587807 */ /* 0x000fc40001800000 */
[----:B------:R-:W-:Y:S02]  /*3000*/  SEL R87, RZ, 0x1, P4 ;  /* 0x00000001ff577807 */ /* 0x000fe40002000000 */
[----:B------:R-:W-:Y:S01]  /*3010*/  ISETP.GE.U32.AND P3, PT, R71, 0x7fffffb6, PT ;  /* 0x7fffffb64700780c */ /* 0x000fe20003f66070 */
[----:B------:R-:W-:Y:S01]  /*3020*/  VIADD R71, R167, 0xffffffd7 ;  /* 0xffffffd7a7477836 */ /* 0x000fe20000000000 */
[----:B------:R-:W-:Y:S01]  /*3030*/  ISETP.GE.U32.AND P4, PT, R81, 0x7fffffb5, PT ;  /* 0x7fffffb55100780c */ /* 0x000fe20003f86070 */
[----:B------:R-:W-:Y:S01]  /*3040*/  IMAD.IADD R87, R87, 0x1, R88 ;  /* 0x0000000157577824 */ /* 0x000fe200078e0258 */
[----:B------:R-:W-:Y:S02]  /*3050*/  SEL R81, RZ, 0x4, P2 ;  /* 0x00000004ff517807 */ /* 0x000fe40001000000 */
[----:B------:R-:W-:Y:S02]  /*3060*/  ISETP.GE.U32.AND P2, PT, R86, 0x7fffffb7, PT ;  /* 0x7fffffb75600780c */ /* 0x000fe40003f46070 */
[----:B------:R-:W-:-:S02]  /*3070*/  SEL R86, RZ, 0x7fff8, P5 ;  /* 0x0007fff8ff567807 */ /* 0x000fc40002800000 */
[----:B------:R-:W-:Y:S01]  /*3080*/  ISETP.GE.U32.AND P5, PT, R71, 0x7fffffb8, PT ;  /* 0x7fffffb84700780c */ /* 0x000fe20003fa6070 */
[----:B------:R-:W-:Y:S01]  /*3090*/  VIADD R71, R167, 0xffffffd1 ;  /* 0xffffffd1a7477836 */ /* 0x000fe20000000000 */
[----:B------:R-:W-:Y:S02]  /*30a0*/  SEL R90, RZ, 0x1, P4 ;  /* 0x00000001ff5a7807 */ /* 0x000fe40002000000 */
[----:B------:R-:W-:Y:S02]  /*30b0*/  LOP3.LUT R26, R26, 0x3, RZ, 0xc0, !PT ;  /* 0x000000031a1a7812 */ /* 0x000fe400078ec0ff */
[----:B------:R-:W-:Y:S02]  /*30c0*/  ISETP.GE.U32.AND P4, PT, R89, 0x7fffffb1, PT ;  /* 0x7fffffb15900780c */ /* 0x000fe40003f86070 */
[----:B------:R-:W-:Y:S02]  /*30d0*/  SEL R91, RZ, 0x1fffe, P3 ;  /* 0x0001fffeff5b7807 */ /* 0x000fe40001800000 */
[----:B------:R-:W-:-:S02]  /*30e0*/  IADD3 R24, PT, PT, R26, R24, R25 ;  /* 0x000000181a187210 */ /* 0x000fc40007ffe019 */
[----:B------:R-:W-:Y:S01]  /*30f0*/  ISETP.GE.U32.AND P3, PT, R71, 0x7fffffb2, PT ;  /* 0x7fffffb24700780c */ /* 0x000fe20003f66070 */
[----:B------:R-:W-:Y:S01]  /*3100*/  VIADD R71, R167, 0xffffffd3 ;  /* 0xffffffd3a7477836 */ /* 0x000fe20000000000 */
[----:B------:R-:W-:Y:S01]  /*3110*/  SEL R92, RZ, 0x1, P4 ;  /* 0x00000001ff5c7807 */ /* 0x000fe20002000000 */
[----:B------:R-:W-:Y:S01]  /*3120*/  IMAD.IADD R90, R90, 0x1, R91 ;  /* 0x000000015a5a7824 */ /* 0x000fe200078e025b */
[--C-:B------:R-:W-:Y:S02]  /*3130*/  SHF.R.U32.HI R25, RZ, 0xc, R94.reuse ;  /* 0x0000000cff197819 */ /* 0x100fe4000001165e */
[----:B------:R-:W-:Y:S02]  /*3140*/  ISETP.GE.U32.AND P4, PT, R93, 0x7fffffb3, PT ;  /* 0x7fffffb35d00780c */ /* 0x000fe40003f86070 */
[----:B------:R-:W-:Y:S02]  /*3150*/  SEL R89, RZ, 0x4, P2 ;  /* 0x00000004ff597807 */ /* 0x000fe40001000000 */
[----:B------:R-:W-:-:S02]  /*3160*/  SHF.R.U32.HI R27, RZ, 0xd, R94 ;  /* 0x0000000dff1b7819 */ /* 0x000fc4000001165e */
[----:B------:R-:W-:Y:S02]  /*3170*/  ISETP.GE.U32.AND P2, PT, R163, 0x7fffffa1, PT ;  /* 0x7fffffa1a300780c */ /* 0x000fe40003f46070 */
[----:B------:R-:W-:Y:S02]  /*3180*/  SEL R26, RZ, 0x7fff8, P5 ;  /* 0x0007fff8ff1a7807 */ /* 0x000fe40002800000 */
[----:B------:R-:W-:Y:S02]  /*3190*/  LOP3.LUT P5, RZ, R25, 0x1, RZ, 0xc0, !PT ;  /* 0x0000000119ff7812 */ /* 0x000fe400078ac0ff */
[----:B------:R-:W-:Y:S02]  /*31a0*/  SEL R93, RZ, 0x1fffe, P3 ;  /* 0x0001fffeff5d7807 */ /* 0x000fe40001800000 */
[----:B------:R-:W-:Y:S02]  /*31b0*/  SEL R25, RZ, 0x4, P4 ;  /* 0x00000004ff197807 */ /* 0x000fe40002000000 */
[----:B------:R-:W-:Y:S01]  /*31c0*/  ISETP.GE.U32.AND P3, PT, R71, 0x7fffffb4, PT ;  /* 0x7fffffb44700780c */ /* 0x000fe20003f66070 */
[----:B------:R-:W-:Y:S01]  /*31d0*/  IMAD.IADD R92, R92, 0x1, R93 ;  /* 0x000000015c5c7824 */ /* 0x000fe200078e025d */
[----:B------:R-:W-:-:S02]  /*31e0*/  LOP3.LUT R29, R29, 0x3, RZ, 0xc0, !PT ;  /* 0x000000031d1d7812 */ /* 0x000fc400078ec0ff */
[----:B------:R-:W-:Y:S02]  /*31f0*/  LOP3.LUT P4, RZ, R27, 0x1, RZ, 0xc0, !PT ;  /* 0x000000011bff7812 */ /* 0x000fe4000788c0ff */
[----:B------:R-:W-:Y:S02]  /*3200*/  SEL R71, RZ, 0x1, P2 ;  /* 0x00000001ff477807 */ /* 0x000fe40001000000 */
[----:B------:R-:W-:Y:S02]  /*3210*/  SHF.R.U32.HI R27, RZ, 0xb, R94 ;  /* 0x0000000bff1b7819 */ /* 0x000fe4000001165e */
[----:B------:R-:W-:Y:S01]  /*3220*/  IADD3 R23, PT, PT, R29, R28, R23 ;  /* 0x0000001c1d177210 */ /* 0x000fe20007ffe017 */
[----:B------:R-:W-:Y:S01]  /*3230*/  IMAD.IADD R71, R71, 0x1, R76 ;  /* 0x0000000147477824 */ /* 0x000fe200078e024c */
[----:B------:R-:W-:Y:S02]  /*3240*/  SEL R28, RZ, 0x7fff8, P3 ;  /* 0x0007fff8ff1c7807 */ /* 0x000fe40001800000 */
[----:B------:R-:W-:Y:S01]  /*3250*/  LOP3.LUT R90, R90, 0x3, RZ, 0xc0, !PT ;  /* 0x000000035a5a7812 */ /* 0x000fe200078ec0ff */
[----:B------:R-:W-:Y:S01]  /*3260*/  IMAD.SHL.U32 R23, R23, 0x100, RZ ;  /* 0x0000010017177824 */ /* 0x000fe200078e00ff */
[----:B------:R-:W-:Y:S01]  /*3270*/  LOP3.LUT P3, RZ, R27, 0x1, RZ, 0xc0, !PT ;  /* 0x000000011bff7812 */ /* 0x000fe2000786c0ff */
[----:B------:R1:W-:Y:S01]  /*3280*/  LDGSTS.E [R165+0x48], desc[UR16][R54.64], P4 ;  /* 0x0004800036a57fae */ /* 0x0003e2000a1a1010 */
[----:B------:R-:W-:-:S02]  /*3290*/  IADD3 R89, PT, PT, R90, R26, R89 ;  /* 0x0000001a5a597210 */ /* 0x000fc40007ffe059 */
[--C-:B------:R-:W-:Y:S01]  /*32a0*/  SHF.R.U32.HI R27, RZ, 0xa, R94.reuse ;  /* 0x0000000aff1b7819 */ /* 0x100fe2000001165e */
[----:B------:R2:W-:Y:S01]  /*32b0*/  LDGSTS.E [R165+0x4c], desc[UR16][R56.64], P5 ;  /* 0x0004c00038a57fae */ /* 0x0005e2000a9a1010 */
[----:B------:R-:W-:Y:S02]  /*32c0*/  LOP3.LUT R71, R71, 0x3, RZ, 0xc0, !PT ;  /* 0x0000000347477812 */ /* 0x000fe400078ec0ff */
[----:B------:R-:W-:Y:S02]  /*32d0*/  SHF.R.U32.HI R26, RZ, 0x9, R94 ;  /* 0x00000009ff1a7819 */ /* 0x000fe4000001165e */
[----:B------:R-:W-:Y:S02]  /*32e0*/  LOP3.LUT P4, RZ, R27, 0x1, RZ, 0xc0, !PT ;  /* 0x000000011bff7812 */ /* 0x000fe4000788c0ff */
[----:B------:R-:W-:Y:S01]  /*32f0*/  LOP3.LUT R33, R33, 0x3, RZ, 0xc0, !PT ;  /* 0x0000000321217812 */ /* 0x000fe200078ec0ff */
[----:B------:R3:W-:Y:S01]  /*3300*/  LDGSTS.E [R165+0x50], desc[UR16][R58.64], P3 ;  /* 0x000500003aa57fae */ /* 0x0007e200099a1010 */
[----:B------:R-:W-:Y:S01]  /*3310*/  IADD3 R35, PT, PT, R71, R70, R35 ;  /* 0x0000004647237210 */ /* 0x000fe20007ffe023 */
[----:B-1----:R-:W-:Y:S01]  /*3320*/  IMAD.WIDE R54, R145, 0x4, R54 ;  /* 0x0000000491367825 */ /* 0x002fe200078e0236 */
[----:B------:R-:W-:-:S02]  /*3330*/  LOP3.LUT P5, RZ, R26, 0x1, RZ, 0xc0, !PT ;  /* 0x000000011aff7812 */ /* 0x000fc400078ac0ff */
[----:B------:R-:W-:Y:S01]  /*3340*/  SHF.R.U32.HI R27, RZ, 0x8, R94 ;  /* 0x00000008ff1b7819 */ /* 0x000fe2000001165e */
[----:B--2---:R-:W-:Y:S01]  /*3350*/  IMAD.WIDE R56, R145, 0x4, R56 ;  /* 0x0000000491387825 */ /* 0x004fe200078e0238 */
[----:B------:R-:W-:Y:S02]  /*3360*/  IADD3 R31, PT, PT, R33, R32, R31 ;  /* 0x00000020211f7210 */ /* 0x000fe40007ffe01f */
[----:B------:R-:W-:Y:S01]  /*3370*/  LOP3.LUT R26, R35, 0xf, RZ, 0xc0, !PT ;  /* 0x0000000f231a7812 */ /* 0x000fe200078ec0ff */
[----:B------:R1:W-:Y:S01]  /*3380*/  LDGSTS.E [R165+0x54], desc[UR16][R60.64], P4 ;  /* 0x000540003ca57fae */ /* 0x0003e2000a1a1010 */
[----:B------:R-:W-:Y:S01]  /*3390*/  LOP3.LUT P3, RZ, R27, 0x1, RZ, 0xc0, !PT ;  /* 0x000000011bff7812 */ /* 0x000fe2000786c0ff */
[----:B---3--:R-:W-:Y:S01]  /*33a0*/  IMAD.WIDE R58, R145, 0x4, R58 ;  /* 0x00000004913a7825 */ /* 0x008fe200078e023a */
[----:B------:R-:W-:Y:S02]  /*33b0*/  SHF.R.U32.HI R27, RZ, 0x7, R94 ;  /* 0x00000007ff1b7819 */ /* 0x000fe4000001165e */
[----:B------:R-:W-:Y:S01]  /*33c0*/  LOP3.LUT R92, R92, 0x3, RZ, 0xc0, !PT ;  /* 0x000000035c5c7812 */ /* 0x000fe200078ec0ff */
[----:B------:R-:W-:Y:S01]  /*33d0*/  IMAD R31, R31, 0x10, R26 ;  /* 0x000000101f1f7824 */ /* 0x000fe200078e021a */
[----:B------:R-:W-:Y:S01]  /*33e0*/  SHF.R.U32.HI R26, RZ, 0x6, R94 ;  /* 0x00000006ff1a7819 */ /* 0x000fe2000001165e */
[----:B------:R2:W-:Y:S01]  /*33f0*/  LDGSTS.E [R165+0x58], desc[UR16][R62.64], P5 ;  /* 0x000580003ea57fae */ /* 0x0005e2000a9a1010 */
[----:B------:R-:W-:-:S02]  /*3400*/  LOP3.LUT P4, RZ, R27, 0x1, RZ, 0xc0, !PT ;  /* 0x000000011bff7812 */ /* 0x000fc4000788c0ff */
[----:B------:R-:W-:Y:S01]  /*3410*/  LOP3.LUT P5, RZ, R26, 0x1, RZ, 0xc0, !PT ;  /* 0x000000011aff7812 */ /* 0x000fe200078ac0ff */
[----:B-1----:R-:W-:Y:S01]  /*3420*/  IMAD.WIDE R60, R145, 0x4, R60 ;  /* 0x00000004913c7825 */ /* 0x002fe200078e023c */
[----:B------:R-:W-:Y:S01]  /*3430*/  SHF.R.U32.HI R26, RZ, 0x5, R94 ;  /* 0x00000005ff1a7819 */ /* 0x000fe2000001165e */
[----:B------:R1:W-:Y:S01]  /*3440*/  LDGSTS.E [R165+0x5c], desc[UR16][R64.64], P3 ;  /* 0x0005c00040a57fae */ /* 0x0003e200099a1010 */
[----:B------:R-:W-:Y:S02]  /*3450*/  IADD3 R25, PT, PT, R92, R28, R25 ;  /* 0x0000001c5c197210 */ /* 0x000fe40007ffe019 */
[----:B------:R-:W-:Y:S02]  /*3460*/  LOP3.LUT P3, RZ, R26, 0x1, RZ, 0xc0, !PT ;  /* 0x000000011aff7812 */ /* 0x000fe4000786c0ff */
[----:B------:R-:W-:Y:S01]  /*3470*/  LOP3.LUT R26, R25, 0xf, RZ, 0xc0, !PT ;  /* 0x0000000f191a7812 */ /* 0x000fe200078ec0ff */
[----:B--2---:R-:W-:Y:S01]  /*3480*/  IMAD.WIDE R62, R145, 0x4, R62 ;  /* 0x00000004913e7825 */ /* 0x004fe200078e023e */
[----:B------:R-:W-:Y:S01]  /*3490*/  SHF.R.U32.HI R25, RZ, 0x4, R94 ;  /* 0x00000004ff197819 */ /* 0x000fe2000001165e */
[----:B------:R2:W-:Y:S01]  /*34a0*/  LDGSTS.E [R165+0x60], desc[UR16][R66.64], P4 ;  /* 0x0006000042a57fae */ /* 0x0005e2000a1a1010 */
[----:B------:R-:W-:Y:S01]  /*34b0*/  LOP3.LUT R23, R23, 0xf00, RZ, 0xe2, !PT ;  /* 0x00000f0017177812 */ /* 0x000fe200078ee2ff */
[----:B------:R-:W-:Y:S01]  /*34c0*/  IMAD R89, R89, 0x10, R26 ;  /* 0x0000001059597824 */ /* 0x000fe200078e021a */
[----:B------:R-:W-:Y:S01]  /*34d0*/  LOP3.LUT P4, RZ, R25, 0x1, RZ, 0xc0, !PT ;  /* 0x0000000119ff7812 */ /* 0x000fe2000788c0ff */
[----:B------:R3:W-:Y:S01]  /*34e0*/  LDGSTS.E [R165+0x64], desc[UR16][R68.64], P5 ;  /* 0x0006400044a57fae */ /* 0x0007e2000a9a1010 */
[--C-:B------:R-:W-:Y:S01]  /*34f0*/  SHF.R.U32.HI R25, RZ, 0x3, R94.reuse ;  /* 0x00000003ff197819 */ /* 0x100fe2000001165e */
[----:B------:R-:W-:Y:S01]  /*3500*/  IMAD R26, R24, 0x1000, R23 ;  /* 0x00001000181a7824 */ /* 0x000fe200078e0217 */
[----:B------:R-:W-:Y:S01]  /*3510*/  SHF.R.U32.HI R23, RZ, 0x2, R94 ;  /* 0x00000002ff177819 */ /* 0x000fe2000001165e */
[----:B------:R4:W-:Y:S01]  /*3520*/  LDGSTS.E [R165+0x68], desc[UR16][R72.64], P3 ;  /* 0x0006800048a57fae */ /* 0x0009e200099a1010 */
[----:B------:R-:W-:Y:S01]  /*3530*/  LOP3.LUT P5, RZ, R25, 0x1, RZ, 0xc0, !PT ;  /* 0x0000000119ff7812 */ /* 0x000fe200078ac0ff */
[----:B-1----:R-:W-:Y:S01]  /*3540*/  IMAD.WIDE R64, R145, 0x4, R64 ;  /* 0x0000000491407825 */ /* 0x002fe200078e0240 */
[----:B------:R-:W-:-:S02]  /*3550*/  LOP3.LUT P3, RZ, R23, 0x1, RZ, 0xc0, !PT ;  /* 0x0000000117ff7812 */ /* 0x000fc4000786c0ff */
[----:B------:R-:W-:Y:S01]  /*3560*/  SHF.R.U32.HI R94, RZ, 0x1, R94 ;  /* 0x00000001ff5e7819 */ /* 0x000fe2000001165e */
[C---:B--2---:R-:W-:Y:S01]  /*3570*/  IMAD.WIDE R66, R145.reuse, 0x4, R66 ;  /* 0x0000000491427825 */ /* 0x044fe200078e0242 */
[----:B------:R-:W-:Y:S01]  /*3580*/  SEL R25, RZ, 0x4, !P6 ;  /* 0x00000004ff197807 */ /* 0x000fe20007000000 */
[----:B------:R1:W-:Y:S01]  /*3590*/  LDGSTS.E [R165+0x6c], desc[UR16][R74.64], P4 ;  /* 0x0006c0004aa57fae */ /* 0x0003e2000a1a1010 */
[----:B------:R-:W-:Y:S01]  /*35a0*/  LOP3.LUT P4, RZ, R94, 0x1, RZ, 0xc0, !PT ;  /* 0x000000015eff7812 */ /* 0x000fe2000788c0ff */
[----:B---3--:R-:W-:Y:S01]  /*35b0*/  IMAD.WIDE R68, R145, 0x4, R68 ;  /* 0x0000000491447825 */ /* 0x008fe200078e0244 */
[----:B------:R-:W-:Y:S02]  /*35c0*/  LOP3.LUT R87, R87, 0x3, RZ, 0xc0, !PT ;  /* 0x0000000357577812 */ /* 0x000fe400078ec0ff */
[----:B------:R-:W-:Y:S01]  /*35d0*/  LOP3.LUT R28, R89, 0xff, RZ, 0xc0, !PT ;  /* 0x000000ff591c7812 */ /* 0x000fe200078ec0ff */
[----:B------:R2:W-:Y:S01]  /*35e0*/  LDGSTS.E [R165+0x70], desc[UR16][R82.64], P5 ;  /* 0x0007000052a57fae */ /* 0x0005e2000a9a1010 */
[----:B------:R-:W-:Y:S01]  /*35f0*/  IADD3 R81, PT, PT, R87, R86, R81 ;  /* 0x0000005657517210 */ /* 0x000fe20007ffe051 */
[----:B----4-:R-:W-:Y:S01]  /*3600*/  IMAD.WIDE R72, R145, 0x4, R72 ;  /* 0x0000000491487825 */ /* 0x010fe200078e0248 */
[----:B------:R-:W-:Y:S01]  /*3610*/  LOP3.LUT R79, R79, 0x3, RZ, 0xc0, !PT ;  /* 0x000000034f4f7812 */ /* 0x000fe200078ec0ff */
[----:B------:R3:W-:Y:S01]  /*3620*/  LDGSTS.E [R165+0x74], desc[UR16][R84.64], P3 ;  /* 0x0007400054a57fae */ /* 0x0007e200099a1010 */
[----:B------:R-:W-:Y:S01]  /*3630*/  ISETP.GE.AND P3, PT, R126, R167, PT ;  /* 0x000000a77e00720c */ /* 0x000fe20003f66270 */
[----:B------:R-:W-:Y:S01]  /*3640*/  IMAD.SHL.U32 R24, R81, 0x100, RZ ;  /* 0x0000010051187824 */ /* 0x000fe200078e00ff */
[----:B------:R-:W-:Y:S01]  /*3650*/  IADD3 R77, PT, PT, R79, R78, R77 ;  /* 0x0000004e4f4d7210 */ /* 0x000fe20007ffe04d */
[----:B------:R4:W-:Y:S01]  /*3660*/  LDGSTS.E [R165+0x78], desc[UR16][R112.64], P4 ;  /* 0x0007800070a57fae */ /* 0x0009e2000a1a1010 */
[----:B------:R-:W-:Y:S01]  /*3670*/  SEL R25, R25, RZ, !P3 ;  /* 0x000000ff19197207 */ /* 0x000fe20005800000 */
[----:B-1----:R-:W-:Y:S01]  /*3680*/  IMAD.WIDE R74, R145, 0x4, R74 ;  /* 0x00000004914a7825 */ /* 0x002fe200078e024a */
[----:B------:R-:W-:Y:S01]  /*3690*/  LEA R121, P3, R161, UR14, 0x2 ;  /* 0x0000000ea1797c11 */ /* 0x000fe2000f8610ff */
[----:B------:R1:W-:Y:S01]  /*36a0*/  LDGSTS.E [R165+0x7c], desc[UR16][R114.64], !P1 ;  /* 0x0007c00072a57fae */ /* 0x0003e2000c9a1010 */
[----:B------:R-:W-:Y:S01]  /*36b0*/  LOP3.LUT R24, R24, 0xf00, RZ, 0xe2, !PT ;  /* 0x00000f0018187812 */ /* 0x000fe200078ee2ff */
[----:B--2---:R-:W-:Y:S01]  /*36c0*/  IMAD.WIDE R82, R145, 0x4, R82 ;  /* 0x0000000491527825 */ /* 0x004fe200078e0252 */
[----:B------:R-:W-:Y:S01]  /*36d0*/  LEA.HI.X.SX32 R27, R161, UR15, 0x2, P3 ;  /* 0x0000000fa11b7c11 */ /* 0x000fe200098f16ff */
[----:B------:R-:W0:Y:S01]  /*36e0*/  LDGDEPBAR ;  /* 0x00000000000079af */ /* 0x000e220000000000 */
[-C--:B------:R-:W-:Y:S01]  /*36f0*/  LEA R86, P1, R159, R121.reuse, 0x2 ;  /* 0x000000799f567211 */ /* 0x080fe200078210ff */
[----:B------:R-:W-:Y:S01]  /*3700*/  IMAD R77, R77, 0x1000, R24 ;  /* 0x000010004d4d7824 */ /* 0x000fe200078e0218 */
[----:B------:R-:W-:Y:S01]  /*3710*/  LEA R88, P4, R157, R121, 0x2 ;  /* 0x000000799d587211 */ /* 0x000fe200078810ff */
[----:B---3--:R-:W-:Y:S01]  /*3720*/  IMAD.WIDE R84, R145, 0x4, R84 ;  /* 0x0000000491547825 */ /* 0x008fe200078e0254 */
[----:B------:R-:W-:-:S02]  /*3730*/  LEA.HI.X.SX32 R87, R159, R27, 0x2, P1 ;  /* 0x0000001b9f577211 */ /* 0x000fc400008f16ff */
[----:B------:R-:W-:Y:S01]  /*3740*/  LEA R90, P1, R155, R121, 0x2 ;  /* 0x000000799b5a7211 */ /* 0x000fe200078210ff */
[----:B------:R-:W-:Y:S01]  /*3750*/  IMAD.IADD R28, R77, 0x1, R28 ;  /* 0x000000014d1c7824 */ /* 0x000fe200078e021c */
[----:B------:R-:W-:Y:S01]  /*3760*/  LEA.HI.X.SX32 R89, R157, R27, 0x2, P4 ;  /* 0x0000001b9d597211 */ /* 0x000fe200020f16ff */
[----:B----4-:R-:W-:Y:S01]  /*3770*/  IMAD.WIDE R112, R145, 0x4, R112 ;  /* 0x0000000491707825 */ /* 0x010fe200078e0270 */
[----:B------:R-:W-:Y:S02]  /*3780*/  LEA R92, P4, R153, R121, 0x2 ;  /* 0x00000079995c7211 */ /* 0x000fe400078810ff */
[----:B------:R-:W-:Y:S01]  /*3790*/  LEA.HI.X.SX32 R91, R155, R27, 0x2, P1 ;  /* 0x0000001b9b5b7211 */ /* 0x000fe200008f16ff */
[----:B-1----:R-:W-:Y:S01]  /*37a0*/  IMAD.WIDE R114, R145, 0x4, R114 ;  /* 0x0000000491727825 */ /* 0x002fe200078e0272 */
[----:B------:R-:W-:Y:S02]  /*37b0*/  LEA R94, P1, R151, R121, 0x2 ;  /* 0x00000079975e7211 */ /* 0x000fe400078210ff */
[----:B------:R-:W-:-:S02]  /*37c0*/  LEA.HI.X.SX32 R93, R153, R27, 0x2, P4 ;  /* 0x0000001b995d7211 */ /* 0x000fc400020f16ff */
[----:B------:R-:W-:Y:S02]  /*37d0*/  LEA R96, P4, R150, R121, 0x2 ;  /* 0x0000007996607211 */ /* 0x000fe400078810ff */
[----:B------:R-:W-:Y:S02]  /*37e0*/  LOP3.LUT R23, R128, 0x60, RZ, 0xc0, !PT ;  /* 0x0000006080177812 */ /* 0x000fe400078ec0ff */
[----:B------:R-:W-:Y:S02]  /*37f0*/  LEA.HI.X.SX32 R95, R151, R27, 0x2, P1 ;  /* 0x0000001b975f7211 */ /* 0x000fe400008f16ff */
[----:B------:R-:W-:Y:S02]  /*3800*/  LEA R98, P1, R149, R121, 0x2 ;  /* 0x0000007995627211 */ /* 0x000fe400078210ff */
[----:B------:R-:W-:Y:S02]  /*3810*/  LEA.HI.X.SX32 R97, R150, R27, 0x2, P4 ;  /* 0x0000001b96617211 */ /* 0x000fe400020f16ff */
[----:B------:R-:W-:-:S02]  /*3820*/  SHF.R.U32.HI R24, RZ, 0x1, R23 ;  /* 0x00000001ff187819 */ /* 0x000fc40000011617 */
[----:B------:R-:W-:Y:S02]  /*3830*/  LEA R100, P4, R148, R121, 0x2 ;  /* 0x0000007994647211 */ /* 0x000fe400078810ff */
[----:B------:R-:W-:Y:S02]  /*3840*/  ISETP.NE.U32.AND P3, PT, R25, RZ, PT ;  /* 0x000000ff1900720c */ /* 0x000fe40003f65070 */
[----:B------:R-:W-:Y:S02]  /*3850*/  LEA.HI.X.SX32 R99, R149, R27, 0x2, P1 ;  /* 0x0000001b95637211 */ /* 0x000fe400008f16ff */
[----:B------:R-:W-:Y:S02]  /*3860*/  LOP3.LUT R125, R125, R24, RZ, 0x3c, !PT ;  /* 0x000000187d7d7212 */ /* 0x000fe400078e3cff */
[----:B------:R-:W-:Y:S02]  /*3870*/  LEA R102, P1, R158, R121, 0x2 ;  /* 0x000000799e667211 */ /* 0x000fe400078210ff */
[----:B------:R-:W-:Y:S01]  /*3880*/  LEA.HI.X.SX32 R101, R148, R27, 0x2, P4 ;  /* 0x0000001b94657211 */ /* 0x000fe200020f16ff */
[----:B------:R-:W-:Y:S01]  /*3890*/  VIADD R143, R125, UR10 ;  /* 0x0000000a7d8f7c36 */ /* 0x000fe20008000000 */
[----:B------:R-:W-:-:S02]  /*38a0*/  LEA R104, P4, R156, R121, 0x2 ;  /* 0x000000799c687211 */ /* 0x000fc400078810ff */
[----:B------:R-:W-:Y:S02]  /*38b0*/  LEA.HI.X.SX32 R103, R158, R27, 0x2, P1 ;  /* 0x0000001b9e677211 */ /* 0x000fe400008f16ff */
[----:B------:R-:W-:Y:S01]  /*38c0*/  LEA R106, P1, R154, R121, 0x2 ;  /* 0x000000799a6a7211 */ /* 0x000fe200078210ff */
[----:B------:R1:W-:Y:S01]  /*38d0*/  LDGSTS.E [R143+0x8000], desc[UR16][R86.64], P3 ;  /* 0x08000000568f7fae */ /* 0x0003e200099a1010 */
[----:B------:R-:W-:Y:S02]  /*38e0*/  LEA.HI.X.SX32 R105, R156, R27, 0x2, P4 ;  /* 0x0000001b9c697211 */ /* 0x000fe400020f16ff */
[----:B------:R-:W-:Y:S01]  /*38f0*/  LEA R108, P4, R152, R121, 0x2 ;  /* 0x00000079986c7211 */ /* 0x000fe200078810ff */
[----:B------:R2:W-:Y:S01]  /*3900*/  LDGSTS.E [R143+0x8400], desc[UR16][R88.64], P3 ;  /* 0x08400000588f7fae */ /* 0x0005e200099a1010 */
[----:B------:R-:W-:Y:S02]  /*3910*/  LOP3.LUT R185, R125, 0x40, RZ, 0x3c, !PT ;  /* 0x000000407db97812 */ /* 0x000fe400078e3cff */
[----:B------:R-:W-:Y:S01]  /*3920*/  LEA.HI.X.SX32 R107, R154, R27, 0x2, P1 ;  /* 0x0000001b9a6b7211 */ /* 0x000fe200008f16ff */
[----:B------:R3:W-:Y:S01]  /*3930*/  LDGSTS.E [R143+0x8800], desc[UR16][R90.64], P3 ;  /* 0x088000005a8f7fae */ /* 0x0007e200099a1010 */
[----:B------:R-:W-:Y:S01]  /*3940*/  LEA R110, P1, R147, R121, 0x2 ;  /* 0x00000079936e7211 */ /* 0x000fe200078210ff */
[----:B------:R-:W-:Y:S01]  /*3950*/  VIADD R141, R185, UR10 ;  /* 0x0000000ab98d7c36 */ /* 0x000fe20008000000 */
[----:B------:R-:W-:Y:S01]  /*3960*/  LEA.HI.X.SX32 R109, R152, R27, 0x2, P4 ;  /* 0x0000001b986d7211 */ /* 0x000fe200020f16ff */
[----:B------:R4:W-:Y:S01]  /*3970*/  LDGSTS.E [R143+0x8c00], desc[UR16][R92.64], P3 ;  /* 0x08c000005c8f7fae */ /* 0x0009e200099a1010 */
[----:B------:R-:W-:Y:S01]  /*3980*/  LEA R116, P4, R146, R121, 0x2 ;  /* 0x0000007992747211 */ /* 0x000fe200078810ff */
[----:B-1----:R-:W-:Y:S01]  /*3990*/  IMAD.WIDE R86, R3, 0x4, R86 ;  /* 0x0000000403567825 */ /* 0x002fe200078e0256 */
[----:B------:R-:W-:Y:S01]  /*39a0*/  LEA.HI.X.SX32 R111, R147, R27, 0x2, P1 ;  /* 0x0000001b936f7211 */ /* 0x000fe200008f16ff */
[----:B------:R1:W-:Y:S01]  /*39b0*/  LDGSTS.E [R143+0x9000], desc[UR16][R94.64], P3 ;  /* 0x090000005e8f7fae */ /* 0x0003e200099a1010 */
[----:B------:R-:W-:Y:S01]  /*39c0*/  LEA R118, P1, R144, R121, 0x2 ;  /* 0x0000007990767211 */ /* 0x000fe200078210ff */
[C---:B--2---:R-:W-:Y:S01]  /*39d0*/  IMAD.WIDE R88, R3.reuse, 0x4, R88 ;  /* 0x0000000403587825 */ /* 0x044fe200078e0258 */
[----:B------:R-:W-:Y:S01]  /*39e0*/  LEA.HI.X.SX32 R117, R146, R27, 0x2, P4 ;  /* 0x0000001b92757211 */ /* 0x000fe200020f16ff */
[----:B------:R2:W-:Y:S01]  /*39f0*/  LDGSTS.E [R143+0x9400], desc[UR16][R96.64], P3 ;  /* 0x09400000608f7fae */ /* 0x0005e200099a1010 */
[----:B------:R-:W-:Y:S01]  /*3a00*/  LEA R120, P4, R142, R121, 0x2 ;  /* 0x000000798e787211 */ /* 0x000fe200078810ff */
[----:B---3--:R-:W-:Y:S01]  /*3a10*/  IMAD.WIDE R90, R3, 0x4, R90 ;  /* 0x00000004035a7825 */ /* 0x008fe200078e025a */
[-C--:B------:R-:W-:Y:S01]  /*3a20*/  LEA.HI.X.SX32 R119, R144, R27.reuse, 0x2, P1 ;  /* 0x0000001b90777211 */ /* 0x080fe200008f16ff */
[----:B------:R3:W-:Y:S01]  /*3a30*/  LDGSTS.E [R143+0x9800], desc[UR16][R98.64], P3 ;  /* 0x09800000628f7fae */ /* 0x0007e200099a1010 */
[----:B------:R-:W-:Y:S01]  /*3a40*/  LOP3.LUT R31, R31, 0xff, RZ, 0xc0, !PT ;  /* 0x000000ff1f1f7812 */ /* 0x000fe200078ec0ff */
[----:B----4-:R-:W-:Y:S01]  /*3a50*/  IMAD.WIDE R92, R3, 0x4, R92 ;  /* 0x00000004035c7825 */ /* 0x010fe200078e025c */
[----:B------:R-:W-:Y:S01]  /*3a60*/  LEA.HI.X.SX32 R121, R142, R27, 0x2, P4 ;  /* 0x0000001b8e797211 */ /* 0x000fe200020f16ff */
[----:B------:R4:W-:Y:S01]  /*3a70*/  LDGSTS.E [R143+0x9c00], desc[UR16][R100.64], P3 ;  /* 0x09c00000648f7fae */ /* 0x0009e200099a1010 */
[----:B------:R-:W-:Y:S01]  /*3a80*/  ISETP.GT.AND P1, PT, R160, 0x3f, PT ;  /* 0x0000003fa000780c */ /* 0x000fe20003f24270 */
[----:B------:R-:W-:-:S02]  /*3a90*/  IMAD.IADD R23, R26, 0x1, R31 ;  /* 0x000000011a177824 */ /* 0x000fc400078e021f */
[----:B------:R5:W-:Y:S01]  /*3aa0*/  LDGSTS.E [R141+0x8200], desc[UR16][R102.64], P3 ;  /* 0x08200000668d7fae */ /* 0x000be200099a1010 */
[----:B------:R-:W-:Y:S01]  /*3ab0*/  SEL R22, R22, RZ, P1 ;  /* 0x000000ff16167207 */ /* 0x000fe20000800000 */
[----:B-1----:R-:W-:Y:S01]  /*3ac0*/  IMAD.WIDE R94, R3, 0x4, R94 ;  /* 0x00000004035e7825 */ /* 0x002fe200078e025e */
[----:B------:R-:W-:Y:S01]  /*3ad0*/  PRMT R23, R23, 0x5410, R28 ;  /* 0x0000541017177816 */ /* 0x000fe2000000001c */
[----:B------:R1:W-:Y:S02]  /*3ae0*/  LDGSTS.E [R141+0x8600], desc[UR16][R104.64], P3 ;  /* 0x08600000688d7fae */ /* 0x0003e400099a1010 */
[----:B--2---:R-:W-:Y:S01]  /*3af0*/  IMAD.WIDE R96, R3, 0x4, R96 ;  /* 0x0000000403607825 */ /* 0x004fe200078e0260 */
[C---:B------:R-:W-:Y:S01]  /*3b00*/  SHF.R.U64 R25, R23.reuse, 0x1f, RZ ;  /* 0x0000001f17197819 */ /* 0x040fe200000012ff */
[----:B------:R2:W-:Y:S01]  /*3b10*/  LDGSTS.E [R141+0x8a00], desc[UR16][R106.64], P3 ;  /* 0x08a000006a8d7fae */ /* 0x0005e200099a1010 */
[----:B------:R-:W-:Y:S01]  /*3b20*/  SHF.R.U64 R24, R23, 0x1e, RZ ;  /* 0x0000001e17187819 */ /* 0x000fe200000012ff */
[----:B---3--:R-:W-:Y:S01]  /*3b30*/  IMAD.WIDE R98, R3, 0x4, R98 ;  /* 0x0000000403627825 */ /* 0x008fe200078e0262 */
[----:B------:R-:W-:Y:S01]  /*3b40*/  LOP3.LUT P4, RZ, R25, 0x1, RZ, 0xc0, !PT ;  /* 0x0000000119ff7812 */ /* 0x000fe2000788c0ff */
[----:B------:R3:W-:Y:S01]  /*3b50*/  LDGSTS.E [R141+0x8e00], desc[UR16][R108.64], P3 ;  /* 0x08e000006c8d7fae */ /* 0x0007e200099a1010 */
[----:B------:R-:W-:Y:S01]  /*3b60*/  LOP3.LUT P1, RZ, R24, 0x1, RZ, 0xc0, !PT ;  /* 0x0000000118ff7812 */ /* 0x000fe2000782c0ff */
[----:B----4-:R-:W-:Y:S01]  /*3b70*/  IMAD.WIDE R100, R3, 0x4, R100 ;  /* 0x0000000403647825 */ /* 0x010fe200078e0264 */
[C---:B------:R-:W-:Y:S01]  /*3b80*/  SHF.R.U64 R24, R23.reuse, 0x1d, RZ ;  /* 0x0000001d17187819 */ /* 0x040fe200000012ff */
[----:B------:R4:W-:Y:S01]  /*3b90*/  LDGSTS.E [R141+0x9200], desc[UR16][R110.64], P3 ;  /* 0x092000006e8d7fae */ /* 0x0009e200099a1010 */
[----:B------:R-:W-:Y:S01]  /*3ba0*/  SHF.R.U64 R25, R23, 0x1c, RZ ;  /* 0x0000001c17197819 */ /* 0x000fe200000012ff */
[----:B-----5:R-:W-:-:S02]  /*3bb0*/  IMAD.WIDE R102, R3, 0x4, R102 ;  /* 0x0000000403667825 */ /* 0x020fc400078e0266 */
[----:B------:R5:W-:Y:S02]  /*3bc0*/  LDGSTS.E [R141+0x9600], desc[UR16][R116.64], P3 ;  /* 0x09600000748d7fae */ /* 0x000be400099a1010 */
[C---:B-1----:R-:W-:Y:S02]  /*3bd0*/  IMAD.WIDE R104, R3.reuse, 0x4, R104 ;  /* 0x0000000403687825 */ /* 0x042fe400078e0268 */
[----:B------:R1:W-:Y:S02]  /*3be0*/  LDGSTS.E [R141+0x9a00], desc[UR16][R118.64], P3 ;  /* 0x09a00000768d7fae */ /* 0x0003e400099a1010 */
[C---:B--2---:R-:W-:Y:S02]  /*3bf0*/  IMAD.WIDE R106, R3.reuse, 0x4, R106 ;  /* 0x00000004036a7825 */ /* 0x044fe400078e026a */
[----:B------:R2:W-:Y:S01]  /*3c00*/  LDGSTS.E [R141+0x9e00], desc[UR16][R120.64], P3 ;  /* 0x09e00000788d7fae */ /* 0x0005e200099a1010 */
[----:B------:R-:W-:Y:S01]  /*3c10*/  LOP3.LUT P3, RZ, R24, 0x1, RZ, 0xc0, !PT ;  /* 0x0000000118ff7812 */ /* 0x000fe2000786c0ff */
[----:B---3--:R-:W-:Y:S01]  /*3c20*/  IMAD.WIDE R108, R3, 0x4, R108 ;  /* 0x00000004036c7825 */ /* 0x008fe200078e026c */
[----:B------:R-:W-:Y:S01]  /*3c30*/  SHF.R.U64 R24, R23, 0x1b, RZ ;  /* 0x0000001b17187819 */ /* 0x000fe200000012ff */
[----:B------:R-:W0:Y:S02]  /*3c40*/  LDGDEPBAR ;  /* 0x00000000000079af */ /* 0x000e240000000000 */
[C---:B----4-:R-:W-:Y:S01]  /*3c50*/  IMAD.WIDE R110, R3.reuse, 0x4, R110 ;  /* 0x00000004036e7825 */ /* 0x050fe200078e026e */
[----:B------:R-:W-:Y:S03]  /*3c60*/  BAR.SYNC.DEFER_BLOCKING 0x0 ;  /* 0x0000000000007b1d */ /* 0x000fe60000010000 */
[----:B-----5:R-:W-:-:S04]  /*3c70*/  IMAD.WIDE R116, R3, 0x4, R116 ;  /* 0x0000000403747825 */ /* 0x020fc800078e0274 */
[----:B-1----:R-:W-:-:S04]  /*3c80*/  IMAD.WIDE R118, R3, 0x4, R118 ;  /* 0x0000000403767825 */ /* 0x002fc800078e0276 */
[----:B--2---:R-:W-:Y:S01]  /*3c90*/  IMAD.WIDE R120, R3, 0x4, R120 ;  /* 0x0000000403787825 */ /* 0x004fe200078e0278 */
[----:B------:R-:W-:Y:S01]  /*3ca0*/  @!PT LDS RZ, [RZ] ;  /* 0x00000000fffff984 */ /* 0x000fe20000000800 */
[----:B------:R-:W-:Y:S01]  /*3cb0*/  @!PT LDS RZ, [RZ] ;  /* 0x00000000fffff984 */ /* 0x000fe20000000800 */
[----:B------:R-:W-:Y:S01]  /*3cc0*/  @!PT LDS RZ, [RZ] ;  /* 0x00000000fffff984 */ /* 0x000fe20000000800 */
[----:B------:R1:W-:Y:S01]  /*3cd0*/  LDGSTS.E [R165+0x4000], desc[UR16][R20.64], P4 ;  /* 0x0400000014a57fae */ /* 0x0003e2000a1a1010 */
[----:B------:R-:W-:Y:S02]  /*3ce0*/  LOP3.LUT P4, RZ, R25, 0x1, RZ, 0xc0, !PT ;  /* 0x0000000119ff7812 */ /* 0x000fe4000788c0ff */
[C---:B------:R-:W-:Y:S01]  /*3cf0*/  SHF.R.U64 R25, R23.reuse, 0x19, RZ ;  /* 0x0000001917197819 */ /* 0x040fe200000012ff */
[----:B------:R-:W-:Y:S01]  /*3d00*/  LDGSTS.E [R165+0x4004], desc[UR16][R18.64], P1 ;  /* 0x0400400012a57fae */ /* 0x000fe200089a1010 */
[----:B------:R-:W-:Y:S02]  /*3d10*/  LOP3.LUT P1, RZ, R24, 0x1, RZ, 0xc0, !PT ;  /* 0x0000000118ff7812 */ /* 0x000fe4000782c0ff */
[----:B------:R-:W-:Y:S01]  /*3d20*/  SHF.R.U64 R24, R23, 0x1a, RZ ;  /* 0x0000001a17187819 */ /* 0x000fe200000012ff */
[----:B------:R-:W-:Y:S03]  /*3d30*/  LDGSTS.E [R165+0x4008], desc[UR16][R16.64], P3 ;  /* 0x0400800010a57fae */ /* 0x000fe600099a1010 */
[----:B------:R-:W-:-:S02]  /*3d40*/  LOP3.LUT P3, RZ, R24, 0x1, RZ, 0xc0, !PT ;  /* 0x0000000118ff7812 */ /* 0x000fc4000786c0ff */
[----:B------:R-:W-:Y:S01]  /*3d50*/  SHF.R.U64 R24, R23, 0x18, RZ ;  /* 0x0000001817187819 */ /* 0x000fe200000012ff */
[----:B------:R-:W-:Y:S01]  /*3d60*/  LDGSTS.E [R165+0x400c], desc[UR16][R14.64], P4 ;  /* 0x0400c0000ea57fae */ /* 0x000fe2000a1a1010 */
[----:B------:R-:W-:Y:S02]  /*3d70*/  LOP3.LUT P4, RZ, R25, 0x1, RZ, 0xc0, !PT ;  /* 0x0000000119ff7812 */ /* 0x000fe4000788c0ff */
[C---:B------:R-:W-:Y:S01]  /*3d80*/  SHF.R.U64 R25, R23.reuse, 0x16, RZ ;  /* 0x0000001617197819 */ /* 0x040fe200000012ff */
[----:B------:R-:W-:Y:S01]  /*3d90*/  LDGSTS.E [R165+0x4010], desc[UR16][R12.64], P1 ;  /* 0x040100000ca57fae */ /* 0x000fe200089a1010 */
[----:B------:R-:W-:Y:S02]  /*3da0*/  LOP3.LUT P1, RZ, R24, 0x1, RZ, 0xc0, !PT ;  /* 0x0000000118ff7812 */ /* 0x000fe4000782c0ff */
[----:B------:R-:W-:-:S03]  /*3db0*/  SHF.R.U64 R24, R23, 0x17, RZ ;  /* 0x0000001717187819 */ /* 0x000fc600000012ff */
[----:B------:R-:W-:Y:S01]  /*3dc0*/  LDGSTS.E [R165+0x4014], desc[UR16][R10.64], P3 ;  /* 0x040140000aa57fae */ /* 0x000fe200099a1010 */
[----:B------:R-:W-:Y:S02]  /*3dd0*/  LOP3.LUT P3, RZ, R24, 0x1, RZ, 0xc0, !PT ;  /* 0x0000000118ff7812 */ /* 0x000fe4000786c0ff */
[----:B------:R-:W-:Y:S01]  /*3de0*/  SHF.R.U64 R24, R23, 0x15, RZ ;  /* 0x0000001517187819 */ /* 0x000fe200000012ff */
[----:B------:R-:W-:Y:S01]  /*3df0*/  LDGSTS.E [R165+0x4018], desc[UR16][R8.64], P4 ;  /* 0x0401800008a57fae */ /* 0x000fe2000a1a1010 */
[----:B------:R-:W-:Y:S02]  /*3e00*/  LOP3.LUT P4, RZ, R25, 0x1, RZ, 0xc0, !PT ;  /* 0x0000000119ff7812 */ /* 0x000fe4000788c0ff */
[C---:B------:R-:W-:Y:S01]  /*3e10*/  SHF.R.U64 R25, R23.reuse, 0x13, RZ ;  /* 0x0000001317197819 */ /* 0x040fe200000012ff */
[----:B------:R2:W-:Y:S01]  /*3e20*/  LDGSTS.E [R165+0x401c], desc[UR16][R6.64], P1 ;  /* 0x0401c00006a57fae */ /* 0x0005e200089a1010 */
[----:B------:R-:W-:Y:S02]  /*3e30*/  LOP3.LUT P1, RZ, R24, 0x1, RZ, 0xc0, !PT ;  /* 0x0000000118ff7812 */ /* 0x000fe4000782c0ff */
[----:B------:R-:W-:-:S03]  /*3e40*/  SHF.R.U64 R24, R23, 0x14, RZ ;  /* 0x0000001417187819 */ /* 0x000fc600000012ff */
[----:B------:R3:W-:Y:S01]  /*3e50*/  LDGSTS.E [R165+0x4020], desc[UR16][R4.64], P3 ;  /* 0x0402000004a57fae */ /* 0x0007e200099a1010 */
[----:B------:R-:W-:Y:S02]  /*3e60*/  LOP3.LUT P3, RZ, R24, 0x1, RZ, 0xc0, !PT ;  /* 0x0000000118ff7812 */ /* 0x000fe4000786c0ff */
[----:B------:R-:W-:Y:S01]  /*3e70*/  SHF.R.U64 R24, R23, 0x12, RZ ;  /* 0x0000001217187819 */ /* 0x000fe200000012ff */
[----:B------:R4:W-:Y:S01]  /*3e80*/  LDGSTS.E [R165+0x4024], desc[UR16][R36.64], P4 ;  /* 0x0402400024a57fae */ /* 0x0009e2000a1a1010 */
        /* <DEDUP_REMOVED lines=36> */
[----:B------:R-:W-:-:S03]  /*40d0*/  LOP3.LUT P4, RZ, R25, 0x1, RZ, 0xc0, !PT ;  /* 0x0000000119ff7812 */ /* 0x000fc6000788c0ff */
[----:B------:R4:W-:Y:S01]  /*40e0*/  LDGSTS.E [R165+0x4058], desc[UR16][R62.64], P1 ;  /* 0x040580003ea57fae */ /* 0x0009e200089a1010 */
[----:B------:R-:W-:Y:S02]  /*40f0*/  LOP3.LUT P1, RZ, R24, 0x1, RZ, 0xc0, !PT ;  /* 0x0000000118ff7812 */ /* 0x000fe4000782c0ff */
[----:B------:R-:W-:-:S03]  /*4100*/  SHF.R.U64 R24, R23, 0x5, RZ ;  /* 0x0000000517187819 */ /* 0x000fc600000012ff */
[----:B------:R4:W-:Y:S01]  /*4110*/  LDGSTS.E [R165+0x405c], desc[UR16][R64.64], P3 ;  /* 0x0405c00040a57fae */ /* 0x0009e200099a1010 */
[----:B------:R-:W-:Y:S02]  /*4120*/  LOP3.LUT P3, RZ, R24, 0x1, RZ, 0xc0, !PT ;  /* 0x0000000118ff7812 */ /* 0x000fe4000786c0ff */
[C---:B------:R-:W-:Y:S01]  /*4130*/  SHF.R.U64 R24, R23.reuse, 0x4, RZ ;  /* 0x0000000417187819 */ /* 0x040fe200000012ff */
[----:B------:R4:W-:Y:S03]  /*4140*/  LDGSTS.E [R165+0x4060], desc[UR16][R66.64], P4 ;  /* 0x0406000042a57fae */ /* 0x0009e6000a1a1010 */
[----:B------:R-:W-:Y:S01]  /*4150*/  LOP3.LUT P4, RZ, R24, 0x1, RZ, 0xc0, !PT ;  /* 0x0000000118ff7812 */ /* 0x000fe2000788c0ff */
[----:B------:R4:W-:Y:S01]  /*4160*/  LDGSTS.E [R165+0x4064], desc[UR16][R68.64], P1 ;  /* 0x0406400044a57fae */ /* 0x0009e200089a1010 */
[----:B------:R-:W-:Y:S02]  /*4170*/  IADD3 R70, P1, PT, R20, R127, RZ ;  /* 0x0000007f14467210 */ /* 0x000fe40007f3e0ff */
[----:B-1----:R-:W-:-:S03]  /*4180*/  SHF.R.U64 R20, R23, 0x2, RZ ;  /* 0x0000000217147819 */ /* 0x002fc600000012ff */
[--C-:B------:R-:W-:Y:S01]  /*4190*/  IMAD.X R71, R21, 0x1, R129.reuse, P1 ;  /* 0x0000000115477824 */ /* 0x100fe200008e0681 */
[-C--:B------:R-:W-:Y:S01]  /*41a0*/  IADD3 R76, P1, PT, R18, R127.reuse, RZ ;  /* 0x0000007f124c7210 */ /* 0x080fe20007f3e0ff */
[----:B------:R4:W-:Y:S01]  /*41b0*/  LDGSTS.E [R165+0x4068], desc[UR16][R72.64], P3 ;  /* 0x0406800048a57fae */ /* 0x0009e200099a1010 */
[C---:B------:R-:W-:Y:S02]  /*41c0*/  SHF.R.U64 R21, R23.reuse, 0x3, RZ ;  /* 0x0000000317157819 */ /* 0x040fe400000012ff */
[----:B------:R-:W-:Y:S01]  /*41d0*/  SHF.R.U64 R23, R23, 0x1, RZ ;  /* 0x0000000117177819 */ /* 0x000fe200000012ff */
[----:B------:R-:W-:Y:S01]  /*41e0*/  IMAD.X R77, R19, 0x1, R129, P1 ;  /* 0x00000001134d7824 */ /* 0x000fe200008e0681 */
[----:B------:R-:W-:Y:S01]  /*41f0*/  LOP3.LUT P3, RZ, R21, 0x1, RZ, 0xc0, !PT ;  /* 0x0000000115ff7812 */ /* 0x000fe2000786c0ff */
[----:B------:R4:W-:Y:S01]  /*4200*/  LDGSTS.E [R165+0x406c], desc[UR16][R74.64], P4 ;  /* 0x0406c0004aa57fae */ /* 0x0009e2000a1a1010 */
[----:B------:R-:W-:Y:S02]  /*4210*/  LOP3.LUT P1, RZ, R20, 0x1, RZ, 0xc0, !PT ;  /* 0x0000000114ff7812 */ /* 0x000fe4000782c0ff */
[----:B------:R-:W-:-:S05]  /*4220*/  IADD3 R78, P4, PT, R16, R127, RZ ;  /* 0x0000007f104e7210 */ /* 0x000fca0007f9e0ff */
[----:B------:R-:W-:Y:S01]  /*4230*/  IMAD.X R79, R17, 0x1, R129, P4 ;  /* 0x00000001114f7824 */ /* 0x000fe200020e0681 */
[----:B------:R-:W-:-:S03]  /*4240*/  IADD3 R80, P4, PT, R14, R127, RZ ;  /* 0x0000007f0e507210 */ /* 0x000fc60007f9e0ff */
[----:B------:R4:W-:Y:S01]  /*4250*/  LDGSTS.E [R165+0x4070], desc[UR16][R82.64], P3 ;  /* 0x0407000052a57fae */ /* 0x0009e200099a1010 */
[----:B------:R-:W-:Y:S01]  /*4260*/  ISETP.NE.U32.AND P3, PT, R22, RZ, PT ;  /* 0x000000ff1600720c */ /* 0x000fe20003f65070 */
[--C-:B------:R-:W-:Y:S01]  /*4270*/  IMAD.X R81, R15, 0x1, R129.reuse, P4 ;  /* 0x000000010f517824 */ /* 0x100fe200020e0681 */
[----:B------:R-:W-:Y:S01]  /*4280*/  IADD3 R136, P4, PT, R6, R127, RZ ;  /* 0x0000007f06887210 */ /* 0x000fe20007f9e0ff */
[----:B------:R4:W-:Y:S01]  /*4290*/  LDGSTS.E [R165+0x4074], desc[UR16][R84.64], P1 ;  /* 0x0407400054a57fae */ /* 0x0009e200089a1010 */
[----:B------:R-:W-:Y:S01]  /*42a0*/  LOP3.LUT P1, RZ, R23, 0x1, RZ, 0xc0, !PT ;  /* 0x0000000117ff7812 */ /* 0x000fe2000782c0ff */
[----:B--2---:R-:W-:Y:S02]  /*42b0*/  VIADD R6, R167, 0xffffffbe ;  /* 0xffffffbea7067836 */ /* 0x004fe40000000000 */
[----:B------:R-:W-:Y:S01]  /*42c0*/  IMAD.X R137, R7, 0x1, R129, P4 ;  /* 0x0000000107897824 */ /* 0x000fe200020e0681 */
[----:B------:R-:W-:Y:S01]  /*42d0*/  ISETP.NE.U32.AND P4, PT, RZ, UR7, PT ;  /* 0x00000007ff007c0c */ /* 0x000fe2000bf85070 */
[----:B------:R-:W-:-:S03]  /*42e0*/  VIADD R7, R167, 0xffffffbd ;  /* 0xffffffbda7077836 */ /* 0x000fc60000000000 */
[----:B------:R-:W-:-:S05]  /*42f0*/  ISETP.LT.OR P5, PT, R160, 0x20, P4 ;  /* 0x00000020a000780c */ /* 0x000fca00027a1670 */
[----:B------:R4:W-:Y:S01]  /*4300*/  LDGSTS.E [R165+0x4078], desc[UR16][R112.64], P1 ;  /* 0x0407800070a57fae */ /* 0x0009e200089a1010 */
[----:B------:R-:W-:-:S03]  /*4310*/  IADD3 R130, P1, PT, R12, R127, RZ ;  /* 0x0000007f0c827210 */ /* 0x000fc60007f3e0ff */
[----:B------:R4:W-:Y:S01]  /*4320*/  LDGSTS.E [R165+0x407c], desc[UR16][R114.64], !P2 ;  /* 0x0407c00072a57fae */ /* 0x0009e2000d1a1010 */
[-C--:B------:R-:W-:Y:S01]  /*4330*/  IADD3 R132, P2, PT, R10, R127.reuse, RZ ;  /* 0x0000007f0a847210 */ /* 0x080fe20007f5e0ff */
[--C-:B------:R-:W-:Y:S01]  /*4340*/  IMAD.X R131, R13, 0x1, R129.reuse, P1 ;  /* 0x000000010d837824 */ /* 0x100fe200008e0681 */
[----:B------:R-:W-:Y:S01]  /*4350*/  IADD3 R138, P1, PT, R4, R127, RZ ;  /* 0x0000007f048a7210 */ /* 0x000fe20007f3e0ff */
[----:B------:R-:W0:Y:S01]  /*4360*/  LDGDEPBAR ;  /* 0x00000000000079af */ /* 0x000e220000000000 */
[----:B---3--:R-:W-:Y:S02]  /*4370*/  VIADD R4, R167, 0xffffffbf ;  /* 0xffffffbfa7047836 */ /* 0x008fe40000000000 */
[--C-:B------:R-:W-:Y:S01]  /*4380*/  IMAD.X R133, R11, 0x1, R129.reuse, P2 ;  /* 0x000000010b857824 */ /* 0x100fe200010e0681 */
[----:B------:R4:W-:Y:S01]  /*4390*/  LDGSTS.E [R143+0xa000], desc[UR16][R86.64], P3 ;  /* 0x0a000000568f7fae */ /* 0x0009e200099a1010 */
[----:B------:R-:W-:Y:S01]  /*43a0*/  IMAD.X R139, R5, 0x1, R129, P1 ;  /* 0x00000001058b7824 */ /* 0x000fe200008e0681 */
[----:B------:R-:W-:-:S02]  /*43b0*/  ISETP.GE.U32.AND P1, PT, R4, 0x7fffffa0, PT ;  /* 0x7fffffa00400780c */ /* 0x000fc40003f26070 */
[----:B------:R4:W-:Y:S01]  /*43c0*/  LDGSTS.E [R143+0xa400], desc[UR16][R88.64], P3 ;  /* 0x0a400000588f7fae */ /* 0x0009e200099a1010 */
[----:B------:R-:W-:-:S03]  /*43d0*/  ISETP.GE.U32.AND P2, PT, R6, 0x7fffff9f, PT ;  /* 0x7fffff9f0600780c */ /* 0x000fc60003f46070 */
[----:B------:R4:W-:Y:S04]  /*43e0*/  LDGSTS.E [R143+0xa800], desc[UR16][R90.64], P3 ;  /* 0x0a8000005a8f7fae */ /* 0x0009e800099a1010 */
        /* <DEDUP_REMOVED lines=12> */
[----:B------:R4:W-:Y:S01]  /*44b0*/  LDGSTS.E [R141+0xbe00], desc[UR16][R120.64], P3 ;  /* 0x0be00000788d7fae */ /* 0x0009e200099a1010 */
[----:B------:R-:W-:-:S03]  /*44c0*/  IADD3 R134, P3, PT, R8, R127, RZ ;  /* 0x0000007f08867210 */ /* 0x000fc60007f7e0ff */
[----:B------:R-:W0:Y:S02]  /*44d0*/  LDGDEPBAR ;  /* 0x00000000000079af */ /* 0x000e240000000000 */
[----:B------:R-:W-:Y:S01]  /*44e0*/  IMAD.X R135, R9, 0x1, R129, P3 ;  /* 0x0000000109877824 */ /* 0x000fe200018e0681 */
[----:B------:R-:W-:Y:S01]  /*44f0*/  ISETP.GE.U32.AND P3, PT, R7, 0x7fffff9e, PT ;  /* 0x7fffff9e0700780c */ /* 0x000fe20003f66070 */
[----:B------:R-:W-:-:S04]  /*4500*/  DEPBAR.LE SB0, 0x2 ;  /* 0x000080800000791a */ /* 0x000fc80000000000 */
[----:B------:R-:W-:Y:S06]  /*4510*/  BAR.SYNC.DEFER_BLOCKING 0x0 ;  /* 0x0000000000007b1d */ /* 0x000fec0000010000 */
[----:B----4-:R-:W-:Y:S05]  /*4520*/  @!P6 BRA `(.L_x_6) ;  /* 0x000000000024e947 */ /* 0x010fea0003800000 */
[----:B------:R-:W-:Y:S04]  /*4530*/  LDS.128 R4, [R165] ;  /* 0x00000000a5047984 */ /* 0x000fe80000000c00 */
[----:B------:R-:W-:Y:S04]  /*4540*/  LDS.128 R8, [R165+0x10] ;  /* 0x00001000a5087984 */ /* 0x000fe80000000c00 */
[----:B------:R-:W-:Y:S04]  /*4550*/  LDS.128 R12, [R165+0x20] ;  /* 0x00002000a50c7984 */ /* 0x000fe80000000c00 */
[----:B------:R-:W-:Y:S04]  /*4560*/  LDS.128 R16, [R165+0x30] ;  /* 0x00003000a5107984 */ /* 0x000fe80000000c00 */
[----:B------:R-:W-:Y:S04]  /*4570*/  LDS.128 R20, [R165+0x40] ;  /* 0x00004000a5147984 */ /* 0x000fe80000000c00 */
[----:B------:R-:W-:Y:S04]  /*4580*/  LDS.128 R24, [R165+0x50] ;  /* 0x00005000a5187984 */ /* 0x000fe80000000c00 */
[----:B------:R-:W-:Y:S04]  /*4590*/  LDS.128 R28, [R165+0x60] ;  /* 0x00006000a51c7984 */ /* 0x000fe80000000c00 */
[----:B------:R-:W1:Y:S02]  /*45a0*/  LDS.128 R32, [R165+0x70] ;  /* 0x00007000a5207984 */ /* 0x000e640000000c00 */
[----:B-1----:R1:W-:Y:S02]  /*45b0*/  STTM.x32 tmem[UR11+0x40], R4 ;  /* 0x00004004000079ed */ /* 0x0023e400082c000b */
.L_x_6:
[----:B------:R-:W2:Y:S02]  /*45c0*/  FENCE.VIEW.ASYNC.T ;  /* 0x00000000000073c6 */ /* 0x000ea40000000200 */
[----:B--2---:R-:W-:Y:S06]  /*45d0*/  BAR.SYNC.DEFER_BLOCKING 0x0 ;  /* 0x0000000000007b1d */ /* 0x004fec0000010000 */
[----:B------:R-:W-:Y:S05]  /*45e0*/  @P5 BRA `(.L_x_7) ;  /* 0x0000000000745947 */ /* 0x000fea0003800000 */
[----:B------:R-:W-:Y:S02]  /*45f0*/  UIADD3 UR4, UPT, UPT, UR10, 0x8000, URZ ;  /* 0x000080000a047890 */ /* 0x000fe4000fffe0ff */
[----:B------:R-:W-:Y:S02]  /*4600*/  UIADD3 UR9, UPT, UPT, UR18, 0x48, URZ ;  /* 0x0000004812097890 */ /* 0x000fe4000fffe0ff */
[----:B------:R-:W-:Y:S02]  /*4610*/  USHF.R.U32.HI UR4, URZ, 0x4, UR4 ;  /* 0x00000004ff047899 */ /* 0x000fe40008011604 */
[----:B------:R-:W-:Y:S02]  /*4620*/  UIADD3 UR14, UPT, UPT, UR18, 0x50, URZ ;  /* 0x00000050120e7890 */ /* 0x000fe4000fffe0ff */
[----:B------:R-:W-:Y:S02]  /*4630*/  USGXT.U32 UR6, UR4, 0xe ;  /* 0x0000000e0406789a */ /* 0x000fe40008000000 */
[----:B------:R-:W-:-:S02]  /*4640*/  UIADD3 UR15, UPT, UPT, UR18, 0x58, URZ ;  /* 0x00000058120f7890 */ /* 0x000fc4000fffe0ff */
[----:B------:R-:W-:Y:S01]  /*4650*/  UIADD3 UR22, UP0, UPT, UR6, 0x2, URZ ;  /* 0x0000000206167890 */ /* 0x000fe2000ff1e0ff */
[----:B------:R-:W-:Y:S01]  /*4660*/  UMOV UR4, URZ ;  /* 0x000000ff00047c82 */ /* 0x000fe20008000000 */
[----:B------:R-:W-:Y:S02]  /*4670*/  UMOV UR24, 0x0 ;  /* 0x0000000000187882 */ /* 0x000fe40000000000 */
[----:B------:R-:W-:Y:S01]  /*4680*/  UIADD3.X UR23, UPT, UPT, UR4, 0x40004040, URZ, UP0, !UPT ;  /* 0x4000404004177890 */ /* 0x000fe200087fe4ff */
[----:B------:R-:W-:Y:S01]  /*4690*/  UMOV UR25, 0x8100910 ;  /* 0x0810091000197882 */ /* 0x000fe20000000000 */
[----:B------:R-:W-:Y:S02]  /*46a0*/  UMOV UR7, 0x40004040 ;  /* 0x4000404000077882 */ /* 0x000fe40000000000 */
[----:B------:R-:W-:Y:S01]  /*46b0*/  UIADD3.64 UR12, UPT, UPT, UR22, 0x2, URZ ;  /* 0x00000002160c7897 */ /* 0x000fe2000fffe0ff */
[----:B------:R2:W-:Y:S01]  /*46c0*/  UTCHMMA tmem[UR19], gdesc[UR6], tmem[UR18], tmem[UR24], idesc[UR25], !UPT ;  /* 0x00ff1806130079ea */ /* 0x0005e2000f800012 */
[----:B------:R-:W-:Y:S01]  /*46d0*/  UIADD3.64 UR20, UPT, UPT, UR22, 0x4, URZ ;  /* 0x0000000416147897 */ /* 0x000fe2000fffe0ff */
[----:B------:R-:W-:Y:S01]  /*46e0*/  UMOV UR26, 0x0 ;  /* 0x00000000001a7882 */ /* 0x000fe20000000000 */
[----:B------:R-:W-:Y:S01]  /*46f0*/  UMOV UR27, 0x8100910 ;  /* 0x08100910001b7882 */ /* 0x000fe20000000000 */
[----:B------:R-:W-:Y:S01]  /*4700*/  UMOV UR28, 0x0 ;  /* 0x00000000001c7882 */ /* 0x000fe20000000000 */
[----:B------:R-:W-:Y:S01]  /*4710*/  UMOV UR29, 0x8100910 ;  /* 0x08100910001d7882 */ /* 0x000fe20000000000 */
[----:B------:R-:W-:Y:S01]  /*4720*/  UMOV UR4, UR8 ;  /* 0x0000000800047c82 */ /* 0x000fe20008000000 */
[----:B------:R-:W-:Y:S01]  /*4730*/  UMOV UR5, URZ ;  /* 0x000000ff00057c82 */ /* 0x000fe20008000000 */
[----:B------:R-:W-:Y:S01]  /*4740*/  UMOV UR30, 0x0 ;  /* 0x00000000001e7882 */ /* 0x000fe20000000000 */
[----:B------:R-:W-:Y:S01]  /*4750*/  UMOV UR31, 0x8100910 ;  /* 0x08100910001f7882 */ /* 0x000fe20000000000 */
[----:B------:R2:W-:Y:S01]  /*4760*/  UTCHMMA tmem[UR9], gdesc[UR22], tmem[UR18], tmem[UR26], idesc[UR27], UPT ;  /* 0x00ff1a16090079ea */ /* 0x0005e2000b800012 */
[----:B------:R-:W-:Y:S01]  /*4770*/  UMOV UR4, UR4 ;  /* 0x0000000400047c82 */ /* 0x000fe20008000000 */
[----:B------:R2:W-:Y:S01]  /*4780*/  UTCHMMA tmem[UR14], gdesc[UR12], tmem[UR18], tmem[UR28], idesc[UR29], UPT ;  /* 0x00ff1c0c0e0079ea */ /* 0x0005e2000b800012 */
[----:B------:R2:W-:Y:S01]  /*4790*/  UTCHMMA tmem[UR15], gdesc[UR20], tmem[UR18], tmem[UR30], idesc[UR31], UPT ;  /* 0x00ff1e140f0079ea */ /* 0x0005e2000b800012 */
[----:B------:R2:W-:Y:S01]  /*47a0*/  UTCBAR [UR4], URZ ;  /* 0x000000ff040073e9 */ /* 0x0005e200080000ff */
[----:B------:R-:W-:Y:S01]  /*47b0*/  NOP ;  /* 0x0000000000007918 */ /* 0x000fe20000000000 */
.L_x_7:
[----:B------:R-:W-:Y:S01]  /*47c0*/  BAR.SYNC.DEFER_BLOCKING 0x0 ;  /* 0x0000000000007b1d */ /* 0x000fe20000010000 */
[C---:B-1----:R-:W-:Y:S02]  /*47d0*/  VIADD R5, R167.reuse, 0xffffffbb ;  /* 0xffffffbba7057836 */ /* 0x042fe40000000000 */
[C---:B------:R-:W-:Y:S02]  /*47e0*/  VIADD R7, R167.reuse, 0xffffffba ;  /* 0xffffffbaa7077836 */ /* 0x040fe40000000000 */
[----:B------:R-:W-:Y:S01]  /*47f0*/  VIADD R10, R167, 0xffffffb9 ;  /* 0xffffffb9a70a7836 */ /* 0x000fe20000000000 */
[----:B------:R-:W-:Y:S01]  /*4800*/  ISETP.GE.U32.AND P5, PT, R5, 0x7fffff9c, PT ;  /* 0x7fffff9c0500780c */ /* 0x000fe20003fa6070 */
[C---:B------:R-:W-:Y:S01]  /*4810*/  VIADD R11, R167.reuse, 0xffffffb8 ;  /* 0xffffffb8a70b7836 */ /* 0x040fe20000000000 */
[----:B--2---:R-:W-:Y:S01]  /*4820*/  UMOV UR4, URZ ;  /* 0x000000ff00047c82 */ /* 0x004fe20008000000 */
[C---:B------:R-:W-:Y:S02]  /*4830*/  VIADD R12, R167.reuse, 0xffffffb6 ;  /* 0xffffffb6a70c7836 */ /* 0x040fe40000000000 */
[----:B------:R-:W-:-:S02]  /*4840*/  VIADD R13, R167, 0xffffffb5 ;  /* 0xffffffb5a70d7836 */ /* 0x000fc40000000000 */
[C---:B------:R-:W-:Y:S02]  /*4850*/  VIADD R16, R167.reuse, 0xffffffb3 ;  /* 0xffffffb3a7107836 */ /* 0x040fe40000000000 */
[C---:B------:R-:W-:Y:S02]  /*4860*/  VIADD R17, R167.reuse, 0xffffffac ;  /* 0xffffffaca7117836 */ /* 0x040fe40000000000 */
[C---:B------:R-:W-:Y:S02]  /*4870*/  VIADD R20, R167.reuse, 0xffffffa6 ;  /* 0xffffffa6a7147836 */ /* 0x040fe40000000000 */
[C---:B------:R-:W-:Y:S02]  /*4880*/  VIADD R19, R167.reuse, 0xffffffa7 ;  /* 0xffffffa7a7137836 */ /* 0x040fe40000000000 */
[C---:B------:R-:W-:Y:S02]  /*4890*/  VIADD R23, R167.reuse, 0xffffffb2 ;  /* 0xffffffb2a7177836 */ /* 0x040fe40000000000 */
[----:B------:R-:W-:Y:S01]  /*48a0*/  VIADD R24, R167, 0xffffffa3 ;  /* 0xffffffa3a7187836 */ /* 0x000fe20000000000 */
[----:B------:R-:W-:Y:S01]  /*48b0*/  @!PT LDS RZ, [RZ] ;  /* 0x00000000fffff984 */ /* 0x000fe20000000800 */
[----:B------:R-:W-:Y:S01]  /*48c0*/  @!PT LDS RZ, [RZ] ;  /* 0x00000000fffff984 */ /* 0x000fe20000000800 */
[----:B------:R-:W-:Y:S01]  /*48d0*/  @!PT LDS RZ, [RZ] ;  /* 0x00000000fffff984 */ /* 0x000fe20000000800 */
[----:B------:R-:W-:Y:S01]  /*48e0*/  LDGSTS.E [R165], desc[UR16][R70.64], !P1 ;  /* 0x0000000046a57fae */ /* 0x000fe2000c9a1010 */
[----:B------:R-:W-:-:S03]  /*48f0*/  ISETP.GE.U32.AND P1, PT, R187, 0x7fffff9d, PT ;  /* 0x7fffff9dbb00780c */ /* 0x000fc60003f26070 */
[----:B------:R-:W-:Y:S01]  /*4900*/  LDGSTS.E [R165+0x4], desc[UR16][R76.64], !P2 ;  /* 0x000040004ca57fae */ /* 0x000fe2000d1a1010 */
[----:B------:R-:W-:-:S03]  /*4910*/  IADD3 R8, P2, PT, R38, R127, RZ ;  /* 0x0000007f26087210 */ /* 0x000fc60007f5e0ff */
[----:B------:R-:W-:Y:S01]  /*4920*/  LDGSTS.E [R165+0x8], desc[UR16][R78.64], !P3 ;  /* 0x000080004ea57fae */ /* 0x000fe2000d9a1010 */
[----:B------:R-:W-:Y:S01]  /*4930*/  IADD3 R4, P3, PT, R36, R127, RZ ;  /* 0x0000007f24047210 */ /* 0x000fe20007f7e0ff */
[----:B------:R-:W-:Y:S01]  /*4940*/  IMAD.X R9, R39, 0x1, R129, P2 ;  /* 0x0000000127097824 */ /* 0x000fe200010e0681 */
[----:B------:R-:W-:-:S03]  /*4950*/  ISETP.GE.U32.AND P2, PT, R7, 0x7fffff9b, PT ;  /* 0x7fffff9b0700780c */ /* 0x000fc60003f46070 */
[--C-:B------:R-:W-:Y:S01]  /*4960*/  IMAD.X R5, R37, 0x1, R129.reuse, P3 ;  /* 0x0000000125057824 */ /* 0x100fe200018e0681 */
[----:B------:R-:W-:Y:S01]  /*4970*/  IADD3 R6, P3, PT, R40, R127, RZ ;  /* 0x0000007f28067210 */ /* 0x000fe20007f7e0ff */
[----:B------:R-:W-:Y:S01]  /*4980*/  LDGSTS.E [R165+0xc], desc[UR16][R80.64], !P1 ;  /* 0x0000c00050a57fae */ /* 0x000fe2000c9a1010 */
[----:B------:R-:W-:Y:S01]  /*4990*/  ISETP.GE.U32.AND P1, PT, R11, 0x7fffff99, PT ;  /* 0x7fffff990b00780c */ /* 0x000fe20003f26070 */
[----:B------:R-:W-:Y:S02]  /*49a0*/  VIADD R11, R167, 0xffffffb7 ;  /* 0xffffffb7a70b7836 */ /* 0x000fe40000000000 */
[----:B------:R-:W-:Y:S01]  /*49b0*/  IMAD.X R7, R41, 0x1, R129, P3 ;  /* 0x0000000129077824 */ /* 0x000fe200018e0681 */
[----:B------:R-:W-:Y:S01]  /*49c0*/  ISETP.GE.U32.AND P3, PT, R10, 0x7fffff9a, PT ;  /* 0x7fffff9a0a00780c */ /* 0x000fe20003f66070 */
[----:B------:R-:W-:Y:S01]  /*49d0*/  LDGSTS.E [R165+0x10], desc[UR16][R130.64], !P5 ;  /* 0x0001000082a57fae */ /* 0x000fe2000e9a1010 */
[----:B------:R-:W-:Y:S01]  /*49e0*/  ISETP.GE.U32.AND P5, PT, R11, 0x7fffff98, PT ;  /* 0x7fffff980b00780c */ /* 0x000fe20003fa6070 */
[----:B------:R-:W-:-:S02]  /*49f0*/  IMAD.SHL.U32 R37, R3, 0x4, RZ ;  /* 0x0000000403257824 */ /* 0x000fc400078e00ff */
[----:B------:R-:W-:Y:S01]  /*4a00*/  LDGSTS.E [R165+0x14], desc[UR16][R132.64], !P2 ;  /* 0x0001400084a57fae */ /* 0x000fe2000d1a1010 */
[----:B------:R-:W-:-:S05]  /*4a10*/  IADD3 R10, P2, PT, R42, R127, RZ ;  /* 0x0000007f2a0a7210 */ /* 0x000fca0007f5e0ff */
[----:B------:R-:W-:Y:S01]  /*4a20*/  IMAD.X R11, R43, 0x1, R129, P2 ;  /* 0x000000012b0b7824 */ /* 0x000fe200010e0681 */
[----:B------:R-:W-:Y:S01]  /*4a30*/  ISETP.GE.U32.AND P2, PT, R12, 0x7fffff97, PT ;  /* 0x7fffff970c00780c */ /* 0x000fe20003f46070 */
[----:B------:R-:W-:Y:S01]  /*4a40*/  LDGSTS.E [R165+0x18], desc[UR16][R134.64], !P3 ;  /* 0x0001800086a57fae */ /* 0x000fe2000d9a1010 */
[----:B------:R-:W-:Y:S01]  /*4a50*/  ISETP.GE.U32.AND P3, PT, R13, 0x7fffff96, PT ;  /* 0x7fffff960d00780c */ /* 0x000fe20003f66070 */
[----:B------:R-:W-:Y:S02]  /*4a60*/  VIADD R13, R167, 0xffffffb4 ;  /* 0xffffffb4a70d7836 */ /* 0x000fe40000000000 */
[----:B------:R-:W-:Y:S01]  /*4a70*/  LDGSTS.E [R165+0x1c], desc[UR16][R136.64], !P1 ;  /* 0x0001c00088a57fae */ /* 0x000fe2000c9a1010 */
[----:B------:R-:W-:-:S03]  /*4a80*/  IADD3 R14, P1, PT, R44, R127, RZ ;  /* 0x0000007f2c0e7210 */ /* 0x000fc60007f3e0ff */
[----:B------:R-:W-:Y:S01]  /*4a90*/  LDGSTS.E [R165+0x20], desc[UR16][R138.64], !P5 ;  /* 0x000200008aa57fae */ /* 0x000fe2000e9a1010 */
[----:B------:R-:W-:Y:S01]  /*4aa0*/  IADD3 R12, P5, PT, R46, R127, RZ ;  /* 0x0000007f2e0c7210 */ /* 0x000fe20007fbe0ff */
[----:B------:R-:W-:Y:S01]  /*4ab0*/  IMAD.X R15, R45, 0x1, R129, P1 ;  /* 0x000000012d0f7824 */ /* 0x000fe200008e0681 */
[----:B------:R-:W-:Y:S01]  /*4ac0*/  ISETP.GE.U32.AND P1, PT, R13, 0x7fffff95, PT ;  /* 0x7fffff950d00780c */ /* 0x000fe20003f26070 */
[----:B------:R1:W-:Y:S01]  /*4ad0*/  LDGSTS.E [R165+0x24], desc[UR16][R4.64], !P2 ;  /* 0x0002400004a57fae */ /* 0x0003e2000d1a1010 */
[----:B------:R-:W-:Y:S01]  /*4ae0*/  ISETP.GE.U32.AND P2, PT, R16, 0x7fffff94, PT ;  /* 0x7fffff941000780c */ /* 0x000fe20003f46070 */
[----:B------:R-:W-:Y:S02]  /*4af0*/  VIADD R16, R167, 0xffffffad ;  /* 0xffffffada7107836 */ /* 0x000fe40000000000 */
[----:B------:R2:W-:Y:S01]  /*4b00*/  LDGSTS.E [R165+0x28], desc[UR16][R8.64], !P3 ;  /* 0x0002800008a57fae */ /* 0x0005e2000d9a1010 */
[----:B------:R-:W-:Y:S01]  /*4b10*/  ISETP.GE.U32.AND P3, PT, R17, 0x7fffff8d, PT ;  /* 0x7fffff8d1100780c */ /* 0x000fe20003f66070 */
[----:B------:R-:W-:-:S02]  /*4b20*/  VIADD R17, R167, 0xffffffae ;  /* 0xffffffaea7117836 */ /* 0x000fc40000000000 */
[----:B------:R-:W-:-:S03]  /*4b30*/  IMAD.X R13, R47, 0x1, R129, P5 ;  /* 0x000000012f0d7824 */ /* 0x000fc600028e0681 */
[----:B------:R-:W-:Y:S01]  /*4b40*/  ISETP.GE.U32.AND P5, PT, R17, 0x7fffff8f, PT ;  /* 0x7fffff8f1100780c */ /* 0x000fe20003fa6070 */
[----:B------:R3:W-:Y:S01]  /*4b50*/  LDGSTS.E [R165+0x2c], desc[UR16][R6.64], !P1 ;  /* 0x0002c00006a57fae */ /* 0x0007e2000c9a1010 */
[----:B------:R-:W-:Y:S01]  /*4b60*/  ISETP.GE.U32.AND P1, PT, R16, 0x7fffff8e, PT ;  /* 0x7fffff8e1000780c */ /* 0x000fe20003f26070 */
[C---:B-1----:R-:W-:Y:S01]  /*4b70*/  VIADD R5, R167.reuse, 0xffffffa8 ;  /* 0xffffffa8a7057836 */ /* 0x042fe20000000000 */
[----:B------:R-:W-:Y:S01]  /*4b80*/  SEL R17, RZ, 0x1, P3 ;  /* 0x00000001ff117807 */ /* 0x000fe20001800000 */
[C---:B------:R-:W-:Y:S01]  /*4b90*/  VIADD R16, R167.reuse, 0xffffffaf ;  /* 0xffffffafa7107836 */ /* 0x040fe20000000000 */
[----:B--2---:R-:W-:Y:S01]  /*4ba0*/  SEL R8, RZ, 0x1fffe, P1 ;  /* 0x0001fffeff087807 */ /* 0x004fe20000800000 */
[----:B------:R-:W-:Y:S01]  /*4bb0*/  VIADD R4, R167, 0xffffffa9 ;  /* 0xffffffa9a7047836 */ /* 0x000fe20000000000 */
[----:B------:R-:W-:Y:S01]  /*4bc0*/  ISETP.GE.U32.AND P1, PT, R5, 0x7fffff89, PT ;  /* 0x7fffff890500780c */ /* 0x000fe20003f26070 */
[----:B------:R-:W-:Y:S01]  /*4bd0*/  VIADD R5, R167, 0xffffffaa ;  /* 0xffffffaaa7057836 */ /* 0x000fe20000000000 */
[----:B------:R-:W-:Y:S01]  /*4be0*/  ISETP.GE.U32.AND P3, PT, R16, 0x7fffff90, PT ;  /* 0x7fffff901000780c */ /* 0x000fe20003f66070 */
[----:B------:R-:W-:Y:S01]  /*4bf0*/  IMAD.IADD R8, R17, 0x1, R8 ;  /* 0x0000000111087824 */ /* 0x000fe200078e0208 */
[----:B------:R-:W-:Y:S01]  /*4c00*/  SEL R9, RZ, 0x1, P1 ;  /* 0x00000001ff097807 */ /* 0x000fe20000800000 */
[----:B------:R1:W-:Y:S01]  /*4c10*/  LDGSTS.E [R165+0x30], desc[UR16][R10.64], !P2 ;  /* 0x000300000aa57fae */ /* 0x0003e2000d1a1010 */
[----:B---3--:R-:W-:-:S02]  /*4c20*/  SEL R6, RZ, 0x4, P5 ;  /* 0x00000004ff067807 */ /* 0x008fc40002800000 */
[----:B------:R-:W-:Y:S01]  /*4c30*/  ISETP.GE.U32.AND P5, PT, R4, 0x7fffff8a, PT ;  /* 0x7fffff8a0400780c */ /* 0x000fe20003fa6070 */
[----:B------:R-:W-:Y:S01]  /*4c40*/  VIADD R4, R167, 0xffffffab ;  /* 0xffffffaba7047836 */ /* 0x000fe20000000000 */
[----:B------:R-:W-:Y:S02]  /*4c50*/  SEL R7, RZ, 0x7fff8, P3 ;  /* 0x0007fff8ff077807 */ /* 0x000fe40001800000 */
[----:B------:R-:W-:Y:S01]  /*4c60*/  ISETP.GE.U32.AND P3, PT, R5, 0x7fffff8b, PT ;  /* 0x7fffff8b0500780c */ /* 0x000fe20003f66070 */
[C---:B------:R-:W-:Y:S01]  /*4c70*/  VIADD R5, R167.reuse, 0xffffffa4 ;  /* 0xffffffa4a7057836 */ /* 0x040fe20000000000 */
[----:B------:R-:W-:Y:S01]  /*4c80*/  ISETP.GE.U32.AND P1, PT, R4, 0x7fffff8c, PT ;  /* 0x7fffff8c0400780c */ /* 0x000fe20003f26070 */
[----:B------:R-:W-:Y:S01]  /*4c90*/  VIADD R4, R167, 0xffffffa5 ;  /* 0xffffffa5a7047836 */ /* 0x000fe20000000000 */
[----:B------:R-:W-:Y:S02]  /*4ca0*/  SEL R18, RZ, 0x1fffe, P5 ;  /* 0x0001fffeff127807 */ /* 0x000fe40002800000 */
[----:B------:R-:W-:-:S02]  /*4cb0*/  ISETP.GE.U32.AND P5, PT, R5, 0x7fffff85, PT ;  /* 0x7fffff850500780c */ /* 0x000fc40003fa6070 */
[----:B------:R-:W-:Y:S01]  /*4cc0*/  SEL R5, RZ, 0x4, P3 ;  /* 0x00000004ff057807 */ /* 0x000fe20001800000 */
[----:B------:R-:W-:Y:S01]  /*4cd0*/  IMAD.IADD R9, R9, 0x1, R18 ;  /* 0x0000000109097824 */ /* 0x000fe200078e0212 */
[----:B------:R-:W-:Y:S01]  /*4ce0*/  ISETP.GE.U32.AND P3, PT, R4, 0x7fffff86, PT ;  /* 0x7fffff860400780c */ /* 0x000fe20003f66070 */
[C---:B------:R-:W-:Y:S01]  /*4cf0*/  VIADD R4, R167.reuse, 0xffffffa1 ;  /* 0xffffffa1a7047836 */ /* 0x040fe20000000000 */
[----:B------:R-:W-:Y:S02]  /*4d00*/  SEL R16, RZ, 0x7fff8, P1 ;  /* 0x0007fff8ff107807 */ /* 0x000fe40000800000 */
[----:B------:R-:W-:Y:S01]  /*4d10*/  ISETP.GE.U32.AND P1, PT, R20, 0x7fffff87, PT ;  /* 0x7fffff871400780c */ /* 0x000fe20003f26070 */
[----:B------:R-:W-:Y:S01]  /*4d20*/  VIADD R20, R167, 0xffffffa2 ;  /* 0xffffffa2a7147836 */ /* 0x000fe20000000000 */
[----:B------:R-:W-:Y:S02]  /*4d30*/  SEL R22, RZ, 0x1fffe, P3 ;  /* 0x0001fffeff167807 */ /* 0x000fe40001800000 */
        /* <DEDUP_REMOVED lines=8> */
[----:B------:R-:W-:-:S02]  /*4dc0*/  ISETP.GE.U32.AND P5, PT, R4, 0x7fffff81, PT ;  /* 0x7fffff810400780c */ /* 0x000fc40003fa6070 */
[----:B------:R-:W-:Y:S02]  /*4dd0*/  SEL R25, RZ, 0x1fffe, P3 ;  /* 0x0001fffeff197807 */ /* 0x000fe40001800000 */
[----:B------:R-:W-:Y:S02]  /*4de0*/  ISETP.GE.U32.AND P3, PT, R23, 0x7fffff93, PT ;  /* 0x7fffff931700780c */ /* 0x000fe40003f66070 */
[----:B------:R-:W-:Y:S02]  /*4df0*/  SEL R23, RZ, 0x4, P1 ;  /* 0x00000004ff177807 */ /* 0x000fe40000800000 */
[----:B------:R-:W-:Y:S02]  /*4e00*/  ISETP.GE.U32.AND P1, PT, R24, 0x7fffff84, PT ;  /* 0x7fffff841800780c */ /* 0x000fe40003f26070 */
[----:B------:R-:W-:Y:S02]  /*4e10*/  SEL R24, RZ, 0x1, P5 ;  /* 0x00000001ff187807 */ /* 0x000fe40002800000 */
[----:B------:R-:W-:-:S02]  /*4e20*/  SEL R18, RZ, 0x7fff8, P1 ;  /* 0x0007fff8ff127807 */ /* 0x000fc40000800000 */
[----:B------:R-:W-:Y:S01]  /*4e30*/  LOP3.LUT R9, R9, 0x3, RZ, 0xc0, !PT ;  /* 0x0000000309097812 */ /* 0x000fe200078ec0ff */
[----:B------:R-:W-:Y:S01]  /*4e40*/  IMAD.IADD R24, R24, 0x1, R25 ;  /* 0x0000000118187824 */ /* 0x000fe200078e0219 */
[----:B------:R-:W-:Y:S01]  /*4e50*/  LOP3.LUT R21, R21, 0x3, RZ, 0xc0, !PT ;  /* 0x0000000315157812 */ /* 0x000fe200078ec0ff */
[----:B------:R2:W-:Y:S01]  /*4e60*/  LDGSTS.E [R165+0x34], desc[UR16][R14.64], !P3 ;  /* 0x000340000ea57fae */ /* 0x0005e2000d9a1010 */
[----:B------:R-:W-:Y:S02]  /*4e70*/  IADD3 R5, PT, PT, R9, R16, R5 ;  /* 0x0000001009057210 */ /* 0x000fe40007ffe005 */
[----:B------:R-:W-:Y:S02]  /*4e80*/  LOP3.LUT R24, R24, 0x3, RZ, 0xc0, !PT ;  /* 0x0000000318187812 */ /* 0x000fe400078ec0ff */
[----:B------:R-:W-:Y:S01]  /*4e90*/  IADD3 R19, PT, PT, R21, R20, R19 ;  /* 0x0000001415137210 */ /* 0x000fe20007ffe013 */
[----:B------:R-:W-:Y:S01]  /*4ea0*/  IMAD.SHL.U32 R9, R5, 0x100, RZ ;  /* 0x0000010005097824 */ /* 0x000fe200078e00ff */
[----:B------:R-:W-:Y:S01]  /*4eb0*/  IADD3 R18, PT, PT, R24, R18, R23 ;  /* 0x0000001218127210 */ /* 0x000fe20007ffe017 */
[C---:B------:R-:W-:Y:S01]  /*4ec0*/  VIADD R5, R167.reuse, 0xffffffb1 ;  /* 0xffffffb1a7057836 */ /* 0x040fe20000000000 */
[----:B------:R-:W-:Y:S01]  /*4ed0*/  LOP3.LUT R8, R8, 0x3, RZ, 0xc0, !PT ;  /* 0x0000000308087812 */ /* 0x000fe200078ec0ff */
[----:B------:R-:W-:Y:S01]  /*4ee0*/  VIADD R167, R167, 0xffffffb0 ;  /* 0xffffffb0a7a77836 */ /* 0x000fe20000000000 */
[----:B------:R-:W-:-:S02]  /*4ef0*/  LOP3.LUT R18, R18, 0xf, RZ, 0xc0, !PT ;  /* 0x0000000f12127812 */ /* 0x000fc400078ec0ff */
[----:B------:R-:W-:Y:S02]  /*4f00*/  IADD3 R8, PT, PT, R8, R7, R6 ;  /* 0x0000000708087210 */ /* 0x000fe40007ffe006 */
[----:B------:R-:W-:Y:S01]  /*4f10*/  LOP3.LUT R9, R9, 0xf00, RZ, 0xe2, !PT ;  /* 0x00000f0009097812 */ /* 0x000fe200078ee2ff */
[----:B------:R-:W-:Y:S01]  /*4f20*/  IMAD R18, R19, 0x10, R18 ;  /* 0x0000001013127824 */ /* 0x000fe200078e0212 */
[----:B------:R-:W-:Y:S02]  /*4f30*/  ISETP.GE.U32.AND P1, PT, R5, 0x7fffff92, PT ;  /* 0x7fffff920500780c */ /* 0x000fe40003f26070 */
[-C--:B------:R-:W-:Y:S01]  /*4f40*/  IADD3 R6, P2, PT, R48, R127.reuse, RZ ;  /* 0x0000007f30067210 */ /* 0x080fe20007f5e0ff */
[----:B------:R-:W-:Y:S01]  /*4f50*/  IMAD R5, R8, 0x1000, R9 ;  /* 0x0000100008057824 */ /* 0x000fe200078e0209 */
[----:B------:R-:W-:Y:S02]  /*4f60*/  LOP3.LUT R18, R18, 0xff, RZ, 0xc0, !PT ;  /* 0x000000ff12127812 */ /* 0x000fe400078ec0ff */
[-C--:B------:R-:W-:Y:S01]  /*4f70*/  IADD3 R16, P3, PT, R54, R127.reuse, RZ ;  /* 0x0000007f36107210 */ /* 0x080fe20007f7e0ff */
[----:B------:R-:W-:Y:S01]  /*4f80*/  IMAD.X R7, R49, 0x1, R129, P2 ;  /* 0x0000000131077824 */ /* 0x000fe200010e0681 */
[----:B------:R-:W-:Y:S01]  /*4f90*/  IADD3 R8, P2, PT, R50, R127, RZ ;  /* 0x0000007f32087210 */ /* 0x000fe20007f5e0ff */
[----:B------:R-:W-:-:S02]  /*4fa0*/  IMAD.IADD R5, R5, 0x1, R18 ;  /* 0x0000000105057824 */ /* 0x000fc400078e0212 */
[--C-:B------:R-:W-:Y:S02]  /*4fb0*/  IMAD.X R17, R55, 0x1, R129.reuse, P3 ;  /* 0x0000000137117824 */ /* 0x100fe400018e0681 */
[----:B------:R3:W-:Y:S01]  /*4fc0*/  LDGSTS.E [R165+0x38], desc[UR16][R12.64], !P1 ;  /* 0x000380000ca57fae */ /* 0x0007e2000c9a1010 */
[----:B------:R-:W-:Y:S01]  /*4fd0*/  LOP3.LUT R5, R5, 0xffff, RZ, 0xc0, !PT ;  /* 0x0000ffff05057812 */ /* 0x000fe200078ec0ff */
[----:B------:R-:W-:Y:S01]  /*4fe0*/  IMAD.X R9, R51, 0x1, R129, P2 ;  /* 0x0000000133097824 */ /* 0x000fe200010e0681 */
[----:B------:R-:W-:Y:S02]  /*4ff0*/  ISETP.GE.U32.AND P1, PT, R167, 0x7fffff91, PT ;  /* 0x7fffff91a700780c */ /* 0x000fe40003f26070 */
[----:B------:R-:W-:Y:S02]  /*5000*/  SHF.R.U32.HI R19, RZ, 0xf, R5 ;  /* 0x0000000fff137819 */ /* 0x000fe40000011605 */
[----:B-1----:R-:W-:Y:S02]  /*5010*/  IADD3 R10, P2, PT, R52, R127, RZ ;  /* 0x0000007f340a7210 */ /* 0x002fe40007f5e0ff */
[----:B------:R-:W-:-:S02]  /*5020*/  LOP3.LUT P3, RZ, R19, 0x1, RZ, 0xc0, !PT ;  /* 0x0000000113ff7812 */ /* 0x000fc4000786c0ff */
[----:B--2---:R-:W-:Y:S01]  /*5030*/  SHF.R.U32.HI R14, RZ, 0xe, R5 ;  /* 0x0000000eff0e7819 */ /* 0x004fe20000011605 */
[----:B------:R-:W-:Y:S01]  /*5040*/  IMAD.X R11, R53, 0x1, R129, P2 ;  /* 0x00000001350b7824 */ /* 0x000fe200010e0681 */
[-C--:B------:R-:W-:Y:S02]  /*5050*/  IADD3 R18, P2, PT, R56, R127.reuse, RZ ;  /* 0x0000007f38127210 */ /* 0x080fe40007f5e0ff */
[----:B------:R-:W-:Y:S01]  /*5060*/  SHF.R.U32.HI R15, RZ, 0xd, R5 ;  /* 0x0000000dff0f7819 */ /* 0x000fe20000011605 */
[----:B------:R-:W-:Y:S01]  /*5070*/  LDGSTS.E [R165+0x3c], desc[UR16][R6.64], !P1 ;  /* 0x0003c00006a57fae */ /* 0x000fe2000c9a1010 */
[----:B------:R-:W-:Y:S01]  /*5080*/  LOP3.LUT P1, RZ, R14, 0x1, RZ, 0xc0, !PT ;  /* 0x000000010eff7812 */ /* 0x000fe2000782c0ff */
[----:B------:R-:W-:Y:S01]  /*5090*/  IMAD.X R19, R57, 0x1, R129, P2 ;  /* 0x0000000139137824 */ /* 0x000fe200010e0681 */
[-C--:B---3--:R-:W-:Y:S02]  /*50a0*/  IADD3 R12, P2, PT, R58, R127.reuse, RZ ;  /* 0x0000007f3a0c7210 */ /* 0x088fe40007f5e0ff */
[----:B------:R-:W-:Y:S01]  /*50b0*/  SHF.R.U32.HI R22, RZ, 0xc, R5 ;  /* 0x0000000cff167819 */ /* 0x000fe20000011605 */
[----:B------:R1:W-:Y:S01]  /*50c0*/  LDGSTS.E [R165+0x40], desc[UR16][R8.64], P3 ;  /* 0x0004000008a57fae */ /* 0x0003e200099a1010 */
[----:B------:R-:W-:Y:S01]  /*50d0*/  IADD3 R14, P3, PT, R60, R127, RZ ;  /* 0x0000007f3c0e7210 */ /* 0x000fe20007f7e0ff */
[----:B------:R-:W-:Y:S01]  /*50e0*/  IMAD.X R13, R59, 0x1, R129, P2 ;  /* 0x000000013b0d7824 */ /* 0x000fe200010e0681 */
[----:B------:R-:W-:-:S03]  /*50f0*/  LOP3.LUT P2, RZ, R15, 0x1, RZ, 0xc0, !PT ;  /* 0x000000010fff7812 */ /* 0x000fc6000784c0ff */
[----:B------:R-:W-:Y:S01]  /*5100*/  IMAD.X R15, R61, 0x1, R129, P3 ;  /* 0x000000013d0f7824 */ /* 0x000fe200018e0681 */
[----:B------:R-:W-:Y:S01]  /*5110*/  IADD3 R20, P3, PT, R62, R127, RZ ;  /* 0x0000007f3e147210 */ /* 0x000fe20007f7e0ff */
[----:B------:R2:W-:Y:S01]  /*5120*/  LDGSTS.E [R165+0x44], desc[UR16][R10.64], P1 ;  /* 0x000440000aa57fae */ /* 0x0005e200089a1010 */
[----:B------:R-:W-:-:S03]  /*5130*/  LOP3.LUT P1, RZ, R22, 0x1, RZ, 0xc0, !PT ;  /* 0x0000000116ff7812 */ /* 0x000fc6000782c0ff */
[----:B------:R-:W-:Y:S01]  /*5140*/  IMAD.X R21, R63, 0x1, R129, P3 ;  /* 0x000000013f157824 */ /* 0x000fe200018e0681 */
[-C--:B------:R-:W-:Y:S02]  /*5150*/  IADD3 R22, P3, PT, R66, R127.reuse, RZ ;  /* 0x0000007f42167210 */ /* 0x080fe40007f7e0ff */
[----:B-1----:R-:W-:Y:S01]  /*5160*/  SHF.R.U32.HI R8, RZ, 0xb, R5 ;  /* 0x0000000bff087819 */ /* 0x002fe20000011605 */
[----:B------:R1:W-:Y:S01]  /*5170*/  LDGSTS.E [R165+0x48], desc[UR16][R16.64], P2 ;  /* 0x0004800010a57fae */ /* 0x0003e200091a1010 */
[-C--:B------:R-:W-:Y:S01]  /*5180*/  IADD3 R6, P2, PT, R64, R127.reuse, RZ ;  /* 0x0000007f40067210 */ /* 0x080fe20007f5e0ff */
[----:B------:R-:W-:Y:S01]  /*5190*/  IMAD.X R23, R67, 0x1, R129, P3 ;  /* 0x0000000143177824 */ /* 0x000fe200018e0681 */
[----:B------:R-:W-:Y:S02]  /*51a0*/  LOP3.LUT P3, RZ, R8, 0x1, RZ, 0xc0, !PT ;  /* 0x0000000108ff7812 */ /* 0x000fe4000786c0ff */
[----:B------:R-:W-:Y:S01]  /*51b0*/  SHF.R.U32.HI R8, RZ, 0xa, R5 ;  /* 0x0000000aff087819 */ /* 0x000fe20000011605 */
[----:B------:R-:W-:Y:S01]  /*51c0*/  IMAD.X R7, R65, 0x1, R129, P2 ;  /* 0x0000000141077824 */ /* 0x000fe200010e0681 */
[----:B------:R-:W-:Y:S01]  /*51d0*/  IADD3 R24, P2, PT, R68, R127, RZ ;  /* 0x0000007f44187210 */ /* 0x000fe20007f5e0ff */
[----:B------:R3:W-:Y:S01]  /*51e0*/  LDGSTS.E [R165+0x4c], desc[UR16][R18.64], P1 ;  /* 0x0004c00012a57fae */ /* 0x0007e200089a1010 */
[----:B------:R-:W-:-:S02]  /*51f0*/  LOP3.LUT P1, RZ, R8, 0x1, RZ, 0xc0, !PT ;  /* 0x0000000108ff7812 */ /* 0x000fc4000782c0ff */
[----:B------:R-:W-:Y:S01]  /*5200*/  SHF.R.U32.HI R8, RZ, 0x9, R5 ;  /* 0x00000009ff087819 */ /* 0x000fe20000011605 */
[----:B------:R-:W-:Y:S01]  /*5210*/  IMAD.X R25, R69, 0x1, R129, P2 ;  /* 0x0000000145197824 */ /* 0x000fe200010e0681 */
[-C--:B--2---:R-:W-:Y:S02]  /*5220*/  IADD3 R10, P2, PT, R72, R127.reuse, RZ ;  /* 0x0000007f480a7210 */ /* 0x084fe40007f5e0ff */
[----:B------:R-:W-:Y:S01]  /*5230*/  SHF.R.U32.HI R9, RZ, 0x6, R5 ;  /* 0x00000006ff097819 */ /* 0x000fe20000011605 */
[----:B------:R2:W-:Y:S01]  /*5240*/  LDGSTS.E [R165+0x50], desc[UR16][R12.64], P3 ;  /* 0x000500000ca57fae */ /* 0x0005e200099a1010 */
[-C--:B-1----:R-:W-:Y:S01]  /*5250*/  IADD3 R16, P3, PT, R74, R127.reuse, RZ ;  /* 0x0000007f4a107210 */ /* 0x082fe20007f7e0ff */
[----:B------:R-:W-:Y:S01]  /*5260*/  IMAD.X R11, R73, 0x1, R129, P2 ;  /* 0x00000001490b7824 */ /* 0x000fe200010e0681 */
[----:B------:R-:W-:Y:S02]  /*5270*/  LOP3.LUT P2, RZ, R8, 0x1, RZ, 0xc0, !PT ;  /* 0x0000000108ff7812 */ /* 0x000fe4000784c0ff */
[----:B------:R-:W-:Y:S01]  /*5280*/  SHF.R.U32.HI R8, RZ, 0x8, R5 ;  /* 0x00000008ff087819 */ /* 0x000fe20000011605 */
[----:B------:R-:W-:Y:S01]  /*5290*/  IMAD.X R17, R75, 0x1, R129, P3 ;  /* 0x000000014b117824 */ /* 0x000fe200018e0681 */
[----:B------:R-:W-:Y:S01]  /*52a0*/  IADD3 R26, P3, PT, R82, R127, RZ ;  /* 0x0000007f521a7210 */ /* 0x000fe20007f7e0ff */
[----:B------:R-:W-:Y:S01]  /*52b0*/  LDGSTS.E [R165+0x54], desc[UR16][R14.64], P1 ;  /* 0x000540000ea57fae */ /* 0x000fe200089a1010 */
[----:B------:R-:W-:-:S02]  /*52c0*/  LOP3.LUT P1, RZ, R8, 0x1, RZ, 0xc0, !PT ;  /* 0x0000000108ff7812 */ /* 0x000fc4000782c0ff */
[----:B------:R-:W-:Y:S01]  /*52d0*/  SHF.R.U32.HI R8, RZ, 0x7, R5 ;  /* 0x00000007ff087819 */ /* 0x000fe20000011605 */
[----:B------:R-:W-:Y:S01]  /*52e0*/  IMAD.X R27, R83, 0x1, R129, P3 ;  /* 0x00000001531b7824 */ /* 0x000fe200018e0681 */
[----:B---3--:R-:W-:-:S03]  /*52f0*/  IADD3 R18, P3, PT, R84, R127, RZ ;  /* 0x0000007f54127210 */ /* 0x008fc60007f7e0ff */
[----:B------:R1:W-:Y:S01]  /*5300*/  LDGSTS.E [R165+0x58], desc[UR16][R20.64], P2 ;  /* 0x0005800014a57fae */ /* 0x0003e200091a1010 */
[-C--:B--2---:R-:W-:Y:S01]  /*5310*/  IADD3 R12, P2, PT, R112, R127.reuse, RZ ;  /* 0x0000007f700c7210 */ /* 0x084fe20007f5e0ff */
[----:B------:R-:W-:Y:S01]  /*5320*/  IMAD.X R19, R85, 0x1, R129, P3 ;  /* 0x0000000155137824 */ /* 0x000fe200018e0681 */
[----:B------:R-:W-:Y:S02]  /*5330*/  LOP3.LUT P3, RZ, R8, 0x1, RZ, 0xc0, !PT ;  /* 0x0000000108ff7812 */ /* 0x000fe4000786c0ff */
[----:B------:R-:W-:Y:S01]  /*5340*/  SHF.R.S32.HI R8, RZ, 0x1f, R3 ;  /* 0x0000001fff087819 */ /* 0x000fe20000011403 */
[----:B------:R-:W-:Y:S01]  /*5350*/  IMAD.X R13, R113, 0x1, R129, P2 ;  /* 0x00000001710d7824 */ /* 0x000fe200010e0681 */
[----:B------:R-:W-:Y:S01]  /*5360*/  IADD3 R28, P2, PT, R114, R127, RZ ;  /* 0x0000007f721c7210 */ /* 0x000fe20007f5e0ff */
[----:B------:R2:W-:Y:S01]  /*5370*/  LDGSTS.E [R165+0x5c], desc[UR16][R6.64], P1 ;  /* 0x0005c00006a57fae */ /* 0x0005e200089a1010 */
[----:B------:R-:W-:-:S03]  /*5380*/  SHF.L.U64.HI R39, R3, 0x2, R8 ;  /* 0x0000000203277819 */ /* 0x000fc60000010208 */
[----:B------:R-:W-:Y:S01]  /*5390*/  IMAD.X R29, R115, 0x1, R129, P2 ;  /* 0x00000001731d7824 */ /* 0x000fe200010e0681 */
[-C--:B-1----:R-:W-:Y:S02]  /*53a0*/  IADD3 R20, P1, PT, R88, R37.reuse, RZ ;  /* 0x0000002558147210 */ /* 0x082fe40007f3e0ff */
[----:B------:R-:W-:Y:S01]  /*53b0*/  LOP3.LUT P2, RZ, R9, 0x1, RZ, 0xc0, !PT ;  /* 0x0000000109ff7812 */ /* 0x000fe2000784c0ff */
[----:B------:R1:W-:Y:S01]  /*53c0*/  LDGSTS.E [R165+0x60], desc[UR16][R22.64], P3 ;  /* 0x0006000016a57fae */ /* 0x0003e200099a1010 */
[----:B------:R-:W-:Y:S01]  /*53d0*/  SHF.R.U32.HI R9, RZ, 0x5, R5 ;  /* 0x00000005ff097819 */ /* 0x000fe20000011605 */
[----:B------:R-:W-:Y:S01]  /*53e0*/  IMAD.X R21, R89, 0x1, R39, P1 ;  /* 0x0000000159157824 */ /* 0x000fe200008e0627 */
[-C--:B------:R-:W-:Y:S02]  /*53f0*/  IADD3 R14, P3, PT, R86, R37.reuse, RZ ;  /* 0x00000025560e7210 */ /* 0x080fe40007f7e0ff */
[----:B------:R-:W-:Y:S02]  /*5400*/  LOP3.LUT P1, RZ, R9, 0x1, RZ, 0xc0, !PT ;  /* 0x0000000109ff7812 */ /* 0x000fe4000782c0ff */
[----:B------:R-:W-:Y:S01]  /*5410*/  SHF.R.U32.HI R9, RZ, 0x4, R5 ;  /* 0x00000004ff097819 */ /* 0x000fe20000011605 */
[----:B------:R-:W-:Y:S01]  /*5420*/  IMAD.X R15, R87, 0x1, R39, P3 ;  /* 0x00000001570f7824 */ /* 0x000fe200018e0627 */
[----:B--2---:R-:W-:-:S03]  /*5430*/  IADD3 R6, P3, PT, R90, R37, RZ ;  /* 0x000000255a067210 */ /* 0x004fc60007f7e0ff */
[----:B------:R2:W-:Y:S01]  /*5440*/  LDGSTS.E [R165+0x64], desc[UR16][R24.64], P2 ;  /* 0x0006400018a57fae */ /* 0x0005e200091a1010 */
[-C--:B------:R-:W-:Y:S01]  /*5450*/  IADD3 R30, P2, PT, R94, R37.reuse, RZ ;  /* 0x000000255e1e7210 */ /* 0x080fe20007f5e0ff */
[----:B------:R-:W-:Y:S01]  /*5460*/  IMAD.X R7, R91, 0x1, R39, P3 ;  /* 0x000000015b077824 */ /* 0x000fe200018e0627 */
[----:B-1----:R-:W-:-:S03]  /*5470*/  IADD3 R22, P3, PT, R92, R37, RZ ;  /* 0x000000255c167210 */ /* 0x002fc60007f7e0ff */
[----:B------:R1:W-:Y:S01]  /*5480*/  LDGSTS.E [R165+0x68], desc[UR16][R10.64], P1 ;  /* 0x000680000aa57fae */ /* 0x0003e200089a1010 */
[----:B------:R-:W-:Y:S01]  /*5490*/  LOP3.LUT P1, RZ, R9, 0x1, RZ, 0xc0, !PT ;  /* 0x0000000109ff7812 */ /* 0x000fe2000782c0ff */
[--C-:B------:R-:W-:Y:S01]  /*54a0*/  IMAD.X R23, R93, 0x1, R39.reuse, P3 ;  /* 0x000000015d177824 */ /* 0x100fe200018e0627 */
[-C--:B------:R-:W-:Y:S01]  /*54b0*/  IADD3 R32, P3, PT, R96, R37.reuse, RZ ;  /* 0x0000002560207210 */ /* 0x080fe20007f7e0ff */
[----:B------:R-:W-:Y:S01]  /*54c0*/  IMAD.X R31, R95, 0x1, R39, P2 ;  /* 0x000000015f1f7824 */ /* 0x000fe200010e0627 */
[-C--:B------:R-:W-:Y:S02]  /*54d0*/  IADD3 R34, P2, PT, R98, R37.reuse, RZ ;  /* 0x0000002562227210 */ /* 0x080fe40007f5e0ff */
[----:B------:R-:W-:Y:S01]  /*54e0*/  SHF.R.U32.HI R9, RZ, 0x3, R5 ;  /* 0x00000003ff097819 */ /* 0x000fe20000011605 */
[--C-:B------:R-:W-:Y:S01]  /*54f0*/  IMAD.X R33, R97, 0x1, R39.reuse, P3 ;  /* 0x0000000161217824 */ /* 0x100fe200018e0627 */
[-C--:B------:R-:W-:Y:S01]  /*5500*/  IADD3 R40, P3, PT, R100, R37.reuse, RZ ;  /* 0x0000002564287210 */ /* 0x080fe20007f7e0ff */
[----:B------:R-:W-:Y:S01]  /*5510*/  IMAD.X R35, R99, 0x1, R39, P2 ;  /* 0x0000000163237824 */ /* 0x000fe200010e0627 */
[----:B--2---:R-:W-:-:S03]  /*5520*/  IADD3 R24, P2, PT, R102, R37, RZ ;  /* 0x0000002566187210 */ /* 0x004fc60007f5e0ff */
[----:B------:R2:W-:Y:S01]  /*5530*/  LDGSTS.E [R165+0x6c], desc[UR16][R16.64], P1 ;  /* 0x0006c00010a57fae */ /* 0x0005e200089a1010 */
[--C-:B------:R-:W-:Y:S01]  /*5540*/  IMAD.X R41, R101, 0x1, R39.reuse, P3 ;  /* 0x0000000165297824 */ /* 0x100fe200018e0627 */
[-C--:B-1----:R-:W-:Y:S01]  /*5550*/  IADD3 R10, P1, PT, R104, R37.reuse, RZ ;  /* 0x00000025680a7210 */ /* 0x082fe20007f3e0ff */
[--C-:B------:R-:W-:Y:S01]  /*5560*/  IMAD.X R25, R103, 0x1, R39.reuse, P2 ;  /* 0x0000000167197824 */ /* 0x100fe200010e0627 */
[----:B------:R-:W-:Y:S02]  /*5570*/  LOP3.LUT P3, RZ, R9, 0x1, RZ, 0xc0, !PT ;  /* 0x0000000109ff7812 */ /* 0x000fe4000786c0ff */
[----:B------:R-:W-:Y:S01]  /*5580*/  IADD3 R42, P2, PT, R106, R37, RZ ;  /* 0x000000256a2a7210 */ /* 0x000fe20007f5e0ff */
[----:B------:R-:W-:Y:S01]  /*5590*/  IMAD.X R11, R105, 0x1, R39, P1 ;  /* 0x00000001690b7824 */ /* 0x000fe200008e0627 */
[--C-:B------:R-:W-:Y:S02]  /*55a0*/  SHF.R.U32.HI R9, RZ, 0x2, R5.reuse ;  /* 0x00000002ff097819 */ /* 0x100fe40000011605 */
[----:B------:R-:W-:Y:S01]  /*55b0*/  SHF.R.U32.HI R5, RZ, 0x1, R5 ;  /* 0x00000001ff057819 */ /* 0x000fe20000011605 */
[----:B------:R-:W-:Y:S01]  /*55c0*/  IMAD.X R43, R107, 0x1, R39, P2 ;  /* 0x000000016b2b7824 */ /* 0x000fe200010e0627 */
[----:B------:R-:W-:-:S02]  /*55d0*/  LOP3.LUT P1, RZ, R9, 0x1, RZ, 0xc0, !PT ;  /* 0x0000000109ff7812 */ /* 0x000fc4000782c0ff */
[----:B------:R-:W-:-:S03]  /*55e0*/  ISETP.GE.AND P2, PT, R126, R163, PT ;  /* 0x000000a37e00720c */ /* 0x000fc60003f46270 */
[----:B------:R1:W-:Y:S01]  /*55f0*/  LDGSTS.E [R165+0x70], desc[UR16][R26.64], P3 ;  /* 0x000700001aa57fae */ /* 0x0003e200099a1010 */
[----:B------:R-:W-:Y:S02]  /*5600*/  SEL R9, RZ, 0x4, P2 ;  /* 0x00000004ff097807 */ /* 0x000fe40001000000 */
[----:B------:R-:W-:Y:S02]  /*5610*/  ISETP.GT.AND P2, PT, R160, 0x5f, PT ;  /* 0x0000005fa000780c */ /* 0x000fe40003f44270 */
[-C--:B------:R-:W-:Y:S02]  /*5620*/  IADD3 R44, P3, PT, R108, R37.reuse, RZ ;  /* 0x000000256c2c7210 */ /* 0x080fe40007f7e0ff */
[----:B------:R-:W-:Y:S01]  /*5630*/  SEL R9, R9, RZ, P2 ;  /* 0x000000ff09097207 */ /* 0x000fe20001000000 */
[----:B------:R3:W-:Y:S01]  /*5640*/  LDGSTS.E [R165+0x74], desc[UR16][R18.64], P1 ;  /* 0x0007400012a57fae */ /* 0x0007e200089a1010 */
[----:B------:R-:W-:Y:S01]  /*5650*/  LOP3.LUT P1, RZ, R5, 0x1, RZ, 0xc0, !PT ;  /* 0x0000000105ff7812 */ /* 0x000fe2000782c0ff */
[----:B------:R-:W-:Y:S01]  /*5660*/  IMAD.X R45, R109, 0x1, R39, P3 ;  /* 0x000000016d2d7824 */ /* 0x000fe200018e0627 */
[----:B--2---:R-:W-:-:S02]  /*5670*/  IADD3 R16, P3, PT, R110, R37, RZ ;  /* 0x000000256e107210 */ /* 0x004fc40007f7e0ff */
[----:B-1----:R-:W-:-:S03]  /*5680*/  IADD3 R26, P2, PT, R116, R37, RZ ;  /* 0x00000025741a7210 */ /* 0x002fc60007f5e0ff */
[--C-:B------:R-:W-:Y:S01]  /*5690*/  IMAD.X R17, R111, 0x1, R39.reuse, P3 ;  /* 0x000000016f117824 */ /* 0x100fe200018e0627 */
[----:B------:R-:W-:Y:S01]  /*56a0*/  IADD3 R46, P3, PT, R118, R37, RZ ;  /* 0x00000025762e7210 */ /* 0x000fe20007f7e0ff */
[----:B------:R-:W-:Y:S01]  /*56b0*/  IMAD.X R27, R117, 0x1, R39, P2 ;  /* 0x00000001751b7824 */ /* 0x000fe200010e0627 */
[----:B------:R-:W-:-:S03]  /*56c0*/  ISETP.NE.U32.AND P2, PT, R9, RZ, PT ;  /* 0x000000ff0900720c */ /* 0x000fc60003f45070 */
[----:B------:R3:W-:Y:S01]  /*56d0*/  LDGSTS.E [R165+0x78], desc[UR16][R12.64], P1 ;  /* 0x000780000ca57fae */ /* 0x0007e200089a1010 */
[--C-:B------:R-:W-:Y:S01]  /*56e0*/  IMAD.X R47, R119, 0x1, R39.reuse, P3 ;  /* 0x00000001772f7824 */ /* 0x100fe200018e0627 */
[----:B------:R-:W-:Y:S02]  /*56f0*/  ISETP.GE.AND P1, PT, R160, 0x40, PT ;  /* 0x00000040a000780c */ /* 0x000fe40003f26270 */
[----:B------:R3:W-:Y:S01]  /*5700*/  LDGSTS.E [R165+0x7c], desc[UR16][R28.64], !P5 ;  /* 0x0007c0001ca57fae */ /* 0x0007e2000e9a1010 */
[----:B------:R-:W-:Y:S02]  /*5710*/  IADD3 R48, P3, PT, R120, R37, RZ ;  /* 0x0000002578307210 */ /* 0x000fe40007f7e0ff */
[----:B------:R-:W-:Y:S01]  /*5720*/  ISETP.GE.AND P5, PT, R160, 0x20, PT ;  /* 0x00000020a000780c */ /* 0x000fe20003fa6270 */
[----:B------:R-:W0:Y:S02]  /*5730*/  LDGDEPBAR ;  /* 0x00000000000079af */ /* 0x000e240000000000 */
[----:B------:R-:W-:-:S02]  /*5740*/  IMAD.X R49, R121, 0x1, R39, P3 ;  /* 0x0000000179317824 */ /* 0x000fc400018e0627 */
        /* <DEDUP_REMOVED lines=16> */
[----:B------:R-:W0:Y:S01]  /*5850*/  LDGDEPBAR ;  /* 0x00000000000079af */ /* 0x000e220000000000 */
[----:B------:R-:W-:Y:S05]  /*5860*/  @!P1 BRA `(.L_x_8) ;  /* 0x0000002400009947 */ /* 0x000fea0003800000 */
[----:B------:R-:W-:Y:S01]  /*5870*/  SHF.R.S32.HI R5, RZ, 0x1f, R161 ;  /* 0x0000001fff057819 */ /* 0x000fe200000114a1 */
[----:B---3--:R-:W1:Y:S01]  /*5880*/  LDC.64 R6, c[0x0][0x388] ;  /* 0x0000e200ff067b82 */ /* 0x008e620000000a00 */
[C---:B------:R-:W-:Y:S01]  /*5890*/  IADD3 R43, P3, PT, R161.reuse, R142, RZ ;  /* 0x0000008ea12b7210 */ /* 0x040fe20007f7e0ff */
[----:B------:R-:W-:Y:S01]  /*58a0*/  IMAD R13, R8, 0xc, RZ ;  /* 0x0000000c080d7824 */ /* 0x000fe200078e02ff */
[C---:B------:R-:W-:Y:S01]  /*58b0*/  IADD3 R47, P2, PT, R161.reuse, R148, RZ ;  /* 0x00000094a12f7210 */ /* 0x040fe20007f5e0ff */
[----:B------:R-:W-:Y:S01]  /*58c0*/  IMAD R15, R140, 0xc, RZ ;  /* 0x0000000c8c0f7824 */ /* 0x000fe200078e02ff */
[----:B------:R-:W-:Y:S01]  /*58d0*/  LEA.HI.X.SX32 R142, R142, R5, 0x1, P3 ;  /* 0x000000058e8e7211 */ /* 0x000fe200018f0eff */
[----:B------:R-:W-:Y:S01]  /*58e0*/  IMAD.MOV.U32 R42, RZ, RZ, RZ ;  /* 0x000000ffff2a7224 */ /* 0x000fe200078e00ff */
[C---:B------:R-:W-:Y:S01]  /*58f0*/  IADD3 R51, P1, PT, R161.reuse, R144, RZ ;  /* 0x00000090a1337210 */ /* 0x040fe20007f3e0ff */
[----:B------:R-:W2:Y:S01]  /*5900*/  LDC.64 R40, c[0x0][0x380] ;  /* 0x0000e000ff287b82 */ /* 0x000ea20000000a00 */
[----:B------:R-:W-:Y:S01]  /*5910*/  IADD3 R55, P3, PT, R161, R149, RZ ;  /* 0x00000095a1377210 */ /* 0x000fe20007f7e0ff */
[----:B------:R-:W-:Y:S01]  /*5920*/  UMOV UR14, 0x1 ;  /* 0x00000001000e7882 */ /* 0x000fe20000000000 */
[-C--:B------:R-:W-:Y:S01]  /*5930*/  LEA.HI.X.SX32 R148, R148, R5.reuse, 0x1, P2 ;  /* 0x0000000594947211 */ /* 0x080fe200010f0eff */
[----:B------:R-:W-:Y:S01]  /*5940*/  UMOV UR15, 0x2 ;  /* 0x00000002000f7882 */ /* 0x000fe20000000000 */
[-C--:B------:R-:W-:Y:S01]  /*5950*/  LEA.HI.X.SX32 R144, R144, R5.reuse, 0x1, P1 ;  /* 0x0000000590907211 */ /* 0x080fe200008f0eff */
[----:B------:R-:W-:Y:S01]  /*5960*/  UMOV UR5, URZ ;  /* 0x000000ff00057c82 */ /* 0x000fe20008000000 */
[----:B------:R-:W-:Y:S01]  /*5970*/  LEA.HI.X.SX32 R44, R149, R5, 0x1, P3 ;  /* 0x00000005952c7211 */ /* 0x000fe200018f0eff */
[----:B------:R-:W-:Y:S01]  /*5980*/  UMOV UR6, URZ ;  /* 0x000000ff00067c82 */ /* 0x000fe20008000000 */
[C---:B------:R-:W-:Y:S01]  /*5990*/  IADD3 R59, P2, PT, R161.reuse, R146, RZ ;  /* 0x00000092a13b7210 */ /* 0x040fe20007f5e0ff */
[----:B------:R-:W-:Y:S01]  /*59a0*/  UMOV UR7, URZ ;  /* 0x000000ff00077c82 */ /* 0x000fe20008000000 */
[----:B------:R-:W-:-:S02]  /*59b0*/  IADD3 R63, P1, PT, R161, R150, RZ ;  /* 0x00000096a13f7210 */ /* 0x000fc40007f3e0ff */
[----:B------:R-:W-:Y:S02]  /*59c0*/  IADD3 R67, P3, PT, R161, R147, RZ ;  /* 0x00000093a1437210 */ /* 0x000fe40007f7e0ff */
[-C--:B------:R-:W-:Y:S01]  /*59d0*/  LEA.HI.X.SX32 R146, R146, R5.reuse, 0x1, P2 ;  /* 0x0000000592927211 */ /* 0x080fe200010f0eff */
[----:B-1----:R-:W-:Y:S01]  /*59e0*/  IMAD.WIDE.U32 R6, R3, 0xc, R6 ;  /* 0x0000000c03067825 */ /* 0x002fe200078e0006 */
[-C--:B------:R-:W-:Y:S02]  /*59f0*/  LEA.HI.X.SX32 R150, R150, R5.reuse, 0x1, P1 ;  /* 0x0000000596967211 */ /* 0x080fe400008f0eff */
[----:B------:R-:W-:Y:S01]  /*5a00*/  LEA.HI.X.SX32 R34, R147, R5, 0x1, P3 ;  /* 0x0000000593227211 */ /* 0x000fe200018f0eff */
[----:B------:R-:W-:Y:S01]  /*5a10*/  IMAD.MOV.U32 R38, RZ, RZ, R6 ;  /* 0x000000ffff267224 */ /* 0x000fe200078e0006 */
[C---:B------:R-:W-:Y:S02]  /*5a20*/  IADD3 R71, P2, PT, R161.reuse, R151, RZ ;  /* 0x00000097a1477210 */ /* 0x040fe40007f5e0ff */
[----:B------:R-:W-:Y:S01]  /*5a30*/  IADD3 R75, P1, PT, R161, R152, RZ ;  /* 0x00000098a14b7210 */ /* 0x000fe20007f3e0ff */
[----:B--2---:R-:W-:Y:S01]  /*5a40*/  IMAD.WIDE.U32 R40, R145, 0xc, R40 ;  /* 0x0000000c91287825 */ /* 0x004fe200078e0028 */
[----:B------:R-:W-:-:S02]  /*5a50*/  IADD3 R79, P3, PT, R161, R153, RZ ;  /* 0x00000099a14f7210 */ /* 0x000fc40007f7e0ff */
[-C--:B------:R-:W-:Y:S01]  /*5a60*/  LEA.HI.X.SX32 R32, R151, R5.reuse, 0x1, P2 ;  /* 0x0000000597207211 */ /* 0x080fe200010f0eff */
[----:B------:R-:W-:Y:S01]  /*5a70*/  IMAD.IADD R36, R41, 0x1, R15 ;  /* 0x0000000129247824 */ /* 0x000fe200078e020f */
[-C--:B------:R-:W-:Y:S02]  /*5a80*/  LEA.HI.X.SX32 R152, R152, R5.reuse, 0x1, P1 ;  /* 0x0000000598987211 */ /* 0x080fe400008f0eff */
[----:B------:R-:W-:Y:S02]  /*5a90*/  LEA.HI.X.SX32 R30, R153, R5, 0x1, P3 ;  /* 0x00000005991e7211 */ /* 0x000fe400018f0eff */
[C---:B------:R-:W-:Y:S02]  /*5aa0*/  IADD3 R83, P2, PT, R161.reuse, R154, RZ ;  /* 0x0000009aa1537210 */ /* 0x040fe40007f5e0ff */
[C---:B------:R-:W-:Y:S02]  /*5ab0*/  IADD3 R87, P1, PT, R161.reuse, R155, RZ ;  /* 0x0000009ba1577210 */ /* 0x040fe40007f3e0ff */
[----:B------:R-:W-:-:S02]  /*5ac0*/  IADD3 R91, P3, PT, R161, R156, RZ ;  /* 0x0000009ca15b7210 */ /* 0x000fc40007f7e0ff */
[-C--:B------:R-:W-:Y:S02]  /*5ad0*/  LEA.HI.X.SX32 R154, R154, R5.reuse, 0x1, P2 ;  /* 0x000000059a9a7211 */ /* 0x080fe400010f0eff */
        /* <DEDUP_REMOVED lines=8> */
[----:B------:R-:W-:Y:S02]  /*5b60*/  SHF.R.S32.HI R5, RZ, 0x1f, R183 ;  /* 0x0000001fff057819 */ /* 0x000fe400000114b7 */
[C---:B------:R-:W-:Y:S02]  /*5b70*/  IADD3 R111, P2, PT, R183.reuse, R164, RZ ;  /* 0x000000a4b76f7210 */ /* 0x040fe40007f5e0ff */
[----:B------:R-:W-:-:S02]  /*5b80*/  IADD3 R115, P1, PT, R183, R166, RZ ;  /* 0x000000a6b7737210 */ /* 0x000fc40007f3e0ff */
[-C--:B------:R-:W-:Y:S02]  /*5b90*/  LEA.HI.X.SX32 R164, R164, R5.reuse, 0x1, P2 ;  /* 0x00000005a4a47211 */ /* 0x080fe400010f0eff */
[-C--:B------:R-:W-:Y:S02]  /*5ba0*/  LEA.HI.X.SX32 R166, R166, R5.reuse, 0x1, P1 ;  /* 0x00000005a6a67211 */ /* 0x080fe400008f0eff */
[C---:B------:R-:W-:Y:S02]  /*5bb0*/  IADD3 R131, P2, PT, R183.reuse, R206, RZ ;  /* 0x000000ceb7837210 */ /* 0x040fe40007f5e0ff */
[----:B------:R-:W-:Y:S02]  /*5bc0*/  IADD3 R135, P1, PT, R183, R204, RZ ;  /* 0x000000ccb7877210 */ /* 0x000fe40007f3e0ff */
[-C--:B------:R-:W-:Y:S02]  /*5bd0*/  LEA.HI.X.SX32 R206, R206, R5.reuse, 0x1, P2 ;  /* 0x00000005cece7211 */ /* 0x080fe400010f0eff */
[----:B------:R-:W-:-:S02]  /*5be0*/  LEA.HI.X.SX32 R204, R204, R5, 0x1, P1 ;  /* 0x00000005cccc7211 */ /* 0x000fc400008f0eff */
[C---:B------:R-:W-:Y:S02]  /*5bf0*/  IADD3 R107, P3, PT, R183.reuse, R162, RZ ;  /* 0x000000a2b76b7210 */ /* 0x040fe40007f7e0ff */
[C---:B------:R-:W-:Y:S02]  /*5c00*/  IADD3 R143, P2, PT, R183.reuse, R175, RZ ;  /* 0x000000afb78f7210 */ /* 0x040fe40007f5e0ff */
[----:B------:R-:W-:Y:S02]  /*5c10*/  IADD3 R147, P1, PT, R183, R200, RZ ;  /* 0x000000c8b7937210 */ /* 0x000fe40007f3e0ff */
[-C--:B------:R-:W-:Y:S02]  /*5c20*/  LEA.HI.X.SX32 R162, R162, R5.reuse, 0x1, P3 ;  /* 0x00000005a2a27211 */ /* 0x080fe400018f0eff */
        /* <DEDUP_REMOVED lines=24> */
[-C--:B------:R-:W-:Y:S01]  /*5db0*/  LEA.HI.X.SX32 R16, R171, R5.reuse, 0x1, P2 ;  /* 0x00000005ab107211 */ /* 0x080fe200010f0eff */
[----:B------:R-:W-:Y:S01]  /*5dc0*/  IMAD.SHL.U32 R171, R11, 0x4, RZ ;  /* 0x000000040bab7824 */ /* 0x000fe200078e00ff */
        /* <DEDUP_REMOVED lines=11> */
[----:B------:R-:W-:Y:S02]  /*5e80*/  SHF.R.S32.HI R3, RZ, 0x1f, R160 ;  /* 0x0000001fff037819 */ /* 0x000fe400000114a0 */
[-C--:B------:R-:W-:Y:S02]  /*5e90*/  LEA.HI.X.SX32 R182, R182, R5.reuse, 0x1, P3 ;  /* 0x00000005b6b67211 */ /* 0x080fe400018f0eff */
[----:B------:R-:W-:-:S02]  /*5ea0*/  LEA.HI.X.SX32 R176, R176, R5, 0x1, P2 ;  /* 0x00000005b0b07211 */ /* 0x000fc400010f0eff */
[-C--:B------:R-:W-:Y:S02]  /*5eb0*/  LEA.HI.X.SX32 R174, R174, R5.reuse, 0x1, P1 ;  /* 0x00000005aeae7211 */ /* 0x080fe400008f0eff */
[C---:B------:R-:W-:Y:S02]  /*5ec0*/  IADD3 R203, P3, PT, R183.reuse, R180, RZ ;  /* 0x000000b4b7cb7210 */ /* 0x040fe40007f7e0ff */
[C---:B------:R-:W-:Y:S02]  /*5ed0*/  IADD3 R223, P2, PT, R183.reuse, R172, RZ ;  /* 0x000000acb7df7210 */ /* 0x040fe40007f5e0ff */
[----:B------:R-:W-:Y:S02]  /*5ee0*/  IADD3 R227, P1, PT, R183, R168, RZ ;  /* 0x000000a8b7e37210 */ /* 0x000fe40007f3e0ff */
[----:B------:R-:W-:Y:S01]  /*5ef0*/  LEA.HI R160, R3, R160, RZ, 0x5 ;  /* 0x000000a003a07211 */ /* 0x000fe200078f28ff */
[----:B------:R-:W-:Y:S01]  /*5f00*/  IMAD.MOV.U32 R3, RZ, RZ, R4 ;  /* 0x000000ffff037224 */ /* 0x000fe200078e0004 */
[-C--:B------:R-:W-:Y:S01]  /*5f10*/  LEA.HI.X.SX32 R180, R180, R5.reuse, 0x1, P3 ;  /* 0x00000005b4b47211 */ /* 0x080fe200018f0eff */
[----:B------:R-:W-:Y:S01]  /*5f20*/  IMAD.MOV.U32 R4, RZ, RZ, RZ ;  /* 0x000000ffff047224 */ /* 0x000fe200078e00ff */
[----:B------:R-:W-:-:S02]  /*5f30*/  LEA.HI.X.SX32 R172, R172, R5, 0x1, P2 ;  /* 0x00000005acac7211 */ /* 0x000fc400010f0eff */
[----:B------:R-:W-:Y:S02]  /*5f40*/  LEA.HI.X.SX32 R168, R168, R5, 0x1, P1 ;  /* 0x00000005a8a87211 */ /* 0x000fe400008f0eff */
[C---:B------:R-:W-:Y:S02]  /*5f50*/  IADD3 R239, P3, PT, R183.reuse, R2, RZ ;  /* 0x00000002b7ef7210 */ /* 0x040fe40007f7e0ff */
[C---:B------:R-:W-:Y:S02]  /*5f60*/  IADD3 R231, P2, PT, R183.reuse, R170, RZ ;  /* 0x000000aab7e77210 */ /* 0x040fe40007f5e0ff */
[----:B------:R-:W-:Y:S02]  /*5f70*/  IADD3 R235, P1, PT, R183, R169, RZ ;  /* 0x000000a9b7eb7210 */ /* 0x000fe40007f3e0ff */
[----:B------:R-:W-:Y:S02]  /*5f80*/  SHF.R.S32.HI R160, RZ, 0x5, R160 ;  /* 0x00000005ffa07819 */ /* 0x000fe400000114a0 */
[-C--:B------:R-:W-:Y:S01]  /*5f90*/  LEA.HI.X.SX32 R10, R2, R5.reuse, 0x1, P3 ;  /* 0x00000005020a7211 */ /* 0x080fe200018f0eff */
[----:B------:R-:W-:Y:S01]  /*5fa0*/  IMAD.IADD R2, R7, 0x1, R13 ;  /* 0x0000000107027824 */ /* 0x000fe200078e020d */
[-C--:B------:R-:W-:Y:S01]  /*5fb0*/  LEA.HI.X.SX32 R170, R170, R5.reuse, 0x1, P2 ;  /* 0x00000005aaaa7211 */ /* 0x080fe200010f0eff */
[----:B------:R-:W-:Y:S01]  /*5fc0*/  VIADD R241, R160, 0xfffffffd ;  /* 0xfffffffda0f17836 */ /* 0x000fe20000000000 */
[----:B------:R-:W-:-:S02]  /*5fd0*/  LEA.HI.X.SX32 R8, R169, R5, 0x1, P1 ;  /* 0x00000005a9087211 */ /* 0x000fc400008f0eff */
[----:B------:R-:W-:Y:S02]  /*5fe0*/  VIMNMX R243, PT, PT, R160, 0x2, !PT ;  /* 0x00000002a0f37848 */ /* 0x000fe40007fe0100 */
[C---:B------:R-:W-:Y:S01]  /*5ff0*/  SHF.L.U64.HI R41, R43.reuse, 0x2, R142 ;  /* 0x000000022b297819 */ /* 0x040fe2000001028e */
[----:B------:R-:W-:Y:S01]  /*6000*/  IMAD.SHL.U32 R43, R43, 0x4, RZ ;  /* 0x000000042b2b7824 */ /* 0x000fe200078e00ff */
        /* <DEDUP_REMOVED lines=88> */
[----:B------:R-:W-:Y:S01]  /*6590*/  SHF.L.U64.HI R183, R183, 0x2, R5 ;  /* 0x00000002b7b77819 */ /* 0x000fe20000010205 */
[----:B------:R-:W-:Y:S01]  /*65a0*/  VIADD R243, R243, 0xffffffff ;  /* 0xfffffffff3f37836 */ /* 0x000fe20000000000 */
[----:B------:R-:W-:-:S02]  /*65b0*/  SHF.L.U64.HI R169, R11, 0x2, R190 ;  /* 0x000000020ba97819 */ /* 0x000fc400000102be */
[----:B------:R-:W-:-:S07]  /*65c0*/  SHF.L.U64.HI R177, R9, 0x2, R186 ;  /* 0x0000000209b17819 */ /* 0x000fce00000102ba */
.L_x_11:
[----:B------:R-:W-:Y:S01]  /*65d0*/  IMAD.U32 R4, R4, -0x80000000, RZ ;  /* 0x8000000004047824 */ /* 0x000fe200078e00ff */
[----:B------:R-:W-:-:S03]  /*65e0*/  UIADD3 UR6, UPT, UPT, UR6, 0x1, URZ ;  /* 0x0000000106067890 */ /* 0x000fc6000fffe0ff */
[----:B------:R-:W1:Y:S01]  /*65f0*/  SYNCS.PHASECHK.TRANS64.TRYWAIT P1, [UR8], R4 ;  /* 0x00000004ff0075a7 */ /* 0x000e620008021108 */
[----:B------:R-:W-:-:S04]  /*6600*/  UISETP.GT.AND UP0, UPT, UR6, 0x1, UPT ;  /* 0x000000010600788c */ /* 0x000fc8000bf04270 */
[----:B------:R-:W-:-:S04]  /*6610*/  USEL UR6, UR6, URZ, !UP0 ;  /* 0x000000ff06067287 */ /* 0x000fc8000c000000 */
[----:B------:R-:W-:Y:S01]  /*6620*/  ULEA UR4, UR6, UR10, 0xe ;  /* 0x0000000a06047291 */ /* 0x000fe2000f8e70ff */
[----:B-1----:R-:W-:Y:S11]  /*6630*/  @!P1 BRA `(.L_x_9) ;  /* 0x0000003000889947 */ /* 0x002ff60003800000 */
.L_x_17:
[----:B------:R-:W-:-:S04]  /*6640*/  DEPBAR.LE SB0, 0x2 ;  /* 0x000080800000791a */ /* 0x000fc80000000000 */
[----:B------:R-:W-:Y:S01]  /*6650*/  LEA R44, R124, UR4, 0x7 ;  /* 0x000000047c2c7c11 */ /* 0x000fe2000f8e38ff */
[----:B------:R-:W-:Y:S01]  /*6660*/  BAR.SYNC.DEFER_BLOCKING 0x0 ;  /* 0x0000000000007b1d */ /* 0x000fe20000010000 */
[----:B------:R-:W-:Y:S02]  /*6670*/  UIADD3 UR5, UPT, UPT, UR5, 0x1, URZ ;  /* 0x0000000105057890 */ /* 0x000fe4000fffe0ff */
[----:B------:R-:W-:Y:S02]  /*6680*/  ULEA UR8, UR14, UR10, 0x3 ;  /* 0x0000000a0e087291 */ /* 0x000fe4000f8e18ff */
[----:B------:R-:W-:Y:S02]  /*6690*/  UISETP.GT.AND UP0, UPT, UR5, 0x2, UPT ;  /* 0x000000020500788c */ /* 0x000fe4000bf04270 */
[----:B------:R-:W-:Y:S02]  /*66a0*/  UIADD3 UR8, UPT, UPT, UR8, 0xe000, URZ ;  /* 0x0000e00008087890 */ /* 0x000fe4000fffe0ff */
[----:B------:R-:W-:Y:S01]  /*66b0*/  USEL UR5, UR5, URZ, !UP0 ;  /* 0x000000ff05057287 */ /* 0x000fe2000c000000 */
[----:B------:R-:W-:Y:S01]  /*66c0*/  UMOV UR4, UR7 ;  /* 0x0000000700047c82 */ /* 0x000fe20008000000 */
        /* <DEDUP_REMOVED lines=8> */
[----:B-1----:R1:W-:Y:S01]  /*6750*/  STTM.x32 tmem[UR11+0x40], R4 ;  /* 0x00004004000079ed */ /* 0x0023e200082c000b */
[----:B------:R-:W2:Y:S02]  /*6760*/  FENCE.VIEW.ASYNC.T ;  /* 0x00000000000073c6 */ /* 0x000ea40000000200 */
[----:B--2---:R-:W-:Y:S06]  /*6770*/  BAR.SYNC.DEFER_BLOCKING 0x0 ;  /* 0x0000000000007b1d */ /* 0x004fec0000010000 */
[----:B------:R-:W-:Y:S05]  /*6780*/  @P4 BRA `(.L_x_10) ;  /* 0x00000000007c4947 */ /* 0x000fea0003800000 */
[----:B------:R-:W-:Y:S02]  /*6790*/  ULEA UR7, UR5, UR10, 0xd ;  /* 0x0000000a05077291 */ /* 0x000fe4000f8e68ff */
[----:B------:R-:W-:Y:S02]  /*67a0*/  UIADD3 UR28, UPT, UPT, UR18, 0x48, URZ ;  /* 0x00000048121c7890 */ /* 0x000fe4000fffe0ff */
[----:B------:R-:W-:Y:S02]  /*67b0*/  UIADD3 UR7, UPT, UPT, UR7, 0x8000, URZ ;  /* 0x0000800007077890 */ /* 0x000fe4000fffe0ff */
[----:B------:R-:W-:Y:S02]  /*67c0*/  UIADD3 UR29, UPT, UPT, UR18, 0x50, URZ ;  /* 0x00000050121d7890 */ /* 0x000fe4000fffe0ff */
[----:B------:R-:W-:Y:S02]  /*67d0*/  USHF.R.U32.HI UR7, URZ, 0x4, UR7 ;  /* 0x00000004ff077899 */ /* 0x000fe40008011607 */
[----:B------:R-:W-:-:S02]  /*67e0*/  UIADD3 UR34, UPT, UPT, UR18, 0x58, URZ ;  /* 0x0000005812227890 */ /* 0x000fc4000fffe0ff */
[----:B------:R-:W-:Y:S01]  /*67f0*/  USGXT.U32 UR12, UR7, 0xe ;  /* 0x0000000e070c789a */ /* 0x000fe20008000000 */
[----:B------:R-:W-:Y:S02]  /*6800*/  UMOV UR26, 0x0 ;  /* 0x00000000001a7882 */ /* 0x000fe40000000000 */
[----:B------:R-:W-:Y:S01]  /*6810*/  UMOV UR7, URZ ;  /* 0x000000ff00077c82 */ /* 0x000fe20008000000 */
[----:B------:R-:W-:Y:S01]  /*6820*/  UIADD3 UR20, UP0, UPT, UR12, 0x2, URZ ;  /* 0x000000020c147890 */ /* 0x000fe2000ff1e0ff */
[----:B------:R-:W-:Y:S01]  /*6830*/  UMOV UR27, 0x8100910 ;  /* 0x08100910001b7882 */ /* 0x000fe20000000000 */
[----:B------:R-:W-:Y:S02]  /*6840*/  UMOV UR13, 0x40004040 ;  /* 0x40004040000d7882 */ /* 0x000fe40000000000 */
[----:B------:R-:W-:Y:S01]  /*6850*/  UIADD3.X UR21, UPT, UPT, UR7, 0x40004040, URZ, UP0, !UPT ;  /* 0x4000404007157890 */ /* 0x000fe200087fe4ff */
[----:B------:R2:W-:Y:S01]  /*6860*/  UTCHMMA tmem[UR19], gdesc[UR12], tmem[UR18], tmem[UR26], idesc[UR27], UPT ;  /* 0x00ff1a0c130079ea */ /* 0x0005e2000b800012 */
[----:B------:R-:W-:-:S02]  /*6870*/  UIADD3 UR22, UP0, UPT, UR20, 0x2, URZ ;  /* 0x0000000214167890 */ /* 0x000fc4000ff1e0ff */
[----:B------:R-:W-:Y:S02]  /*6880*/  UIADD3 UR24, UP1, UPT, UR20, 0x4, URZ ;  /* 0x0000000414187890 */ /* 0x000fe4000ff3e0ff */
[----:B------:R-:W-:Y:S02]  /*6890*/  UIADD3.X UR23, UPT, UPT, UR21, URZ, URZ, UP0, !UPT ;  /* 0x000000ff15177290 */ /* 0x000fe400087fe4ff */
[----:B------:R-:W-:Y:S01]  /*68a0*/  UIADD3.X UR25, UPT, UPT, UR21, URZ, URZ, UP1, !UPT ;  /* 0x000000ff15197290 */ /* 0x000fe20008ffe4ff */
[----:B------:R-:W-:Y:S01]  /*68b0*/  UMOV UR30, 0x0 ;  /* 0x00000000001e7882 */ /* 0x000fe20000000000 */
[----:B------:R-:W-:Y:S01]  /*68c0*/  UMOV UR31, 0x8100910 ;  /* 0x08100910001f7882 */ /* 0x000fe20000000000 */
[----:B------:R-:W-:Y:S01]  /*68d0*/  UMOV UR32, 0x0 ;  /* 0x0000000000207882 */ /* 0x000fe20000000000 */
[----:B------:R-:W-:Y:S01]  /*68e0*/  UMOV UR33, 0x8100910 ;  /* 0x0810091000217882 */ /* 0x000fe20000000000 */
        /* <DEDUP_REMOVED lines=9> */
.L_x_10:
[----:B------:R-:W-:Y:S01]  /*6980*/  BAR.SYNC.DEFER_BLOCKING 0x0 ;  /* 0x0000000000007b1d */ /* 0x000fe20000010000 */
[----:B------:R-:W-:Y:S01]  /*6990*/  ISETP.GT.AND P2, PT, R3, RZ, PT ;  /* 0x000000ff0300720c */ /* 0x000fe20003f44270 */
[----:B------:R-:W-:Y:S01]  /*69a0*/  UIADD3 UR15, UPT, UPT, UR15, 0x1, URZ ;  /* 0x000000010f0f7890 */ /* 0x000fe2000fffe0ff */
[C---:B------:R-:W-:Y:S01]  /*69b0*/  ISETP.GE.AND P1, PT, R42.reuse, R241, PT ;  /* 0x000000f12a00720c */ /* 0x040fe20003f26270 */
[----:B------:R-:W-:Y:S01]  /*69c0*/  VIADD R42, R42, 0x1 ;  /* 0x000000012a2a7836 */ /* 0x000fe20000000000 */
[----:B-1----:R-:W-:Y:S01]  /*69d0*/  SEL R4, RZ, 0x4, !P2 ;  /* 0x00000004ff047807 */ /* 0x002fe20005000000 */
[----:B------:R-:W-:Y:S02]  /*69e0*/  UISETP.GT.AND UP0, UPT, UR15, 0x2, UPT ;  /* 0x000000020f00788c */ /* 0x000fe4000bf04270 */
[----:B------:R-:W-:Y:S01]  /*69f0*/  UIADD3 UR14, UPT, UPT, UR14, 0x1, URZ ;  /* 0x000000010e0e7890 */ /* 0x000fe2000fffe0ff */
[----:B------:R-:W-:Y:S01]  /*6a00*/  SEL R5, R4, RZ, !P1 ;  /* 0x000000ff04057207 */ /* 0x000fe20004800000 */
[----:B------:R-:W-:Y:S01]  /*6a10*/  USEL UR15, UR15, URZ, !UP0 ;  /* 0x000000ff0f0f7287 */ /* 0x000fe2000c000000 */
[----:B------:R-:W-:Y:S01]  /*6a20*/  IADD3 R4, P2, PT, R40, R122, RZ ;  /* 0x0000007a28047210 */ /* 0x000fe20007f5e0ff */
[----:B------:R-:W-:Y:S01]  /*6a30*/  UISETP.GT.AND UP0, UPT, UR14, 0x1, UPT ;  /* 0x000000010e00788c */ /* 0x000fe2000bf04270 */
[----:B------:R-:W-:Y:S01]  /*6a40*/  ISETP.NE.U32.AND P3, PT, R5, RZ, PT ;  /* 0x000000ff0500720c */ /* 0x000fe20003f65070 */
[----:B--2---:R-:W-:-:S02]  /*6a50*/  ULEA UR7, UR15, UR10, 0xd ;  /* 0x0000000a0f077291 */ /* 0x004fc4000f8e68ff */
[----:B------:R-:W-:Y:S01]  /*6a60*/  IMAD.X R5, R36, 0x1, R183, P2 ;  /* 0x0000000124057824 */ /* 0x000fe200010e06b7 */
[----:B------:R-:W-:Y:S01]  /*6a70*/  ISETP.GT.AND P2, PT, R3, 0x1, PT ;  /* 0x000000010300780c */ /* 0x000fe20003f44270 */
[----:B------:R-:W-:Y:S02]  /*6a80*/  USEL UR14, UR14, URZ, !UP0 ;  /* 0x000000ff0e0e7287 */ /* 0x000fe4000c000000 */
[----:B------:R-:W-:Y:S01]  /*6a90*/  VIADD R19, R125, UR7 ;  /* 0x000000077d137c36 */ /* 0x000fe20008000000 */
[----:B------:R-:W-:Y:S01]  /*6aa0*/  SEL R6, RZ, 0x4, !P2 ;  /* 0x00000004ff067807 */ /* 0x000fe20005000000 */
[----:B------:R-:W-:Y:S01]  /*6ab0*/  VIADD R21, R185, UR7 ;  /* 0x00000007b9157c36 */ /* 0x000fe20008000000 */
[----:B------:R-:W-:Y:S02]  /*6ac0*/  USEL UR7, URZ, 0x1, !UP0 ;  /* 0x00000001ff077887 */ /* 0x000fe4000c000000 */
[----:B------:R-:W-:Y:S01]  /*6ad0*/  SEL R7, R6, RZ, !P1 ;  /* 0x000000ff06077207 */ /* 0x000fe20004800000 */
[----:B------:R-:W-:Y:S01]  /*6ae0*/  @!PT LDS RZ, [RZ] ;  /* 0x00000000fffff984 */ /* 0x000fe20000000800 */
[----:B------:R-:W-:Y:S01]  /*6af0*/  @!PT LDS RZ, [RZ] ;  /* 0x00000000fffff984 */ /* 0x000fe20000000800 */
[----:B------:R-:W-:Y:S01]  /*6b00*/  @!PT LDS RZ, [RZ] ;  /* 0x00000000fffff984 */ /* 0x000fe20000000800 */
[----:B------:R1:W-:Y:S01]  /*6b10*/  LDGSTS.E [R44], desc[UR16][R4.64], P3 ;  /* 0x00000000042c7fae */ /* 0x0003e200099a1010 */
[----:B------:R-:W-:Y:S01]  /*6b20*/  IADD3 R6, P2, PT, R40, R239, RZ ;  /* 0x000000ef28067210 */ /* 0x000fe20007f5e0ff */
[----:B------:R-:W-:Y:S01]  /*6b30*/  ULOP3.LUT UR7, UR4, UR7, URZ, 0x3c, !UPT ;  /* 0x0000000704077292 */ /* 0x000fe2000f8e3cff */
[----:B------:R-:W-:-:S03]  /*6b40*/  ISETP.NE.U32.AND P3, PT, R7, RZ, PT ;  /* 0x000000ff0700720c */ /* 0x000fc60003f65070 */
[----:B------:R-:W-:Y:S01]  /*6b50*/  IMAD.X R7, R36, 0x1, R237, P2 ;  /* 0x0000000124077824 */ /* 0x000fe200010e06ed */
[----:B------:R-:W-:-:S04]  /*6b60*/  ISETP.GT.AND P2, PT, R3, 0x2, PT ;  /* 0x000000020300780c */ /* 0x000fc80003f44270 */
[----:B------:R-:W-:-:S04]  /*6b70*/  SEL R8, RZ, 0x4, !P2 ;  /* 0x00000004ff087807 */ /* 0x000fc80005000000 */
[----:B------:R-:W-:Y:S01]  /*6b80*/  SEL R9, R8, RZ, !P1 ;  /* 0x000000ff08097207 */ /* 0x000fe20004800000 */
[----:B------:R2:W-:Y:S01]  /*6b90*/  LDGSTS.E [R44+0x4], desc[UR16][R6.64], P3 ;  /* 0x00004000062c7fae */ /* 0x0005e200099a1010 */
[----:B------:R-:W-:Y:S02]  /*6ba0*/  IADD3 R8, P2, PT, R40, R235, RZ ;  /* 0x000000eb28087210 */ /* 0x000fe40007f5e0ff */
[----:B------:R-:W-:-:S03]  /*6bb0*/  ISETP.NE.U32.AND P3, PT, R9, RZ, PT ;  /* 0x000000ff0900720c */ /* 0x000fc60003f65070 */
[----:B------:R-:W-:Y:S01]  /*6bc0*/  IMAD.X R9, R36, 0x1, R233, P2 ;  /* 0x0000000124097824 */ /* 0x000fe200010e06e9 */
[----:B------:R-:W-:-:S04]  /*6bd0*/  ISETP.GT.AND P2, PT, R3, 0x3, PT ;  /* 0x000000030300780c */ /* 0x000fc80003f44270 */
[----:B-1----:R-:W-:-:S04]  /*6be0*/  SEL R4, RZ, 0x4, !P2 ;  /* 0x00000004ff047807 */ /* 0x002fc80005000000 */
[----:B------:R-:W-:Y:S01]  /*6bf0*/  SEL R5, R4, RZ, !P1 ;  /* 0x000000ff04057207 */ /* 0x000fe20004800000 */
[----:B------:R1:W-:Y:S01]  /*6c00*/  LDGSTS.E [R44+0x8], desc[UR16][R8.64], P3 ;  /* 0x00008000082c7fae */ /* 0x0003e200099a1010 */
[----:B------:R-:W-:Y:S02]  /*6c10*/  IADD3 R4, P2, PT, R40, R231, RZ ;  /* 0x000000e728047210 */ /* 0x000fe40007f5e0ff */
[----:B------:R-:W-:-:S03]  /*6c20*/  ISETP.NE.U32.AND P3, PT, R5, RZ, PT ;  /* 0x000000ff0500720c */ /* 0x000fc60003f65070 */
[----:B------:R-:W-:Y:S01]  /*6c30*/  IMAD.X R5, R36, 0x1, R229, P2 ;  /* 0x0000000124057824 */ /* 0x000fe200010e06e5 */
[----:B------:R-:W-:-:S04]  /*6c40*/  ISETP.GT.AND P2, PT, R3, 0x4, PT ;  /* 0x000000040300780c */ /* 0x000fc80003f44270 */
[----:B--2---:R-:W-:-:S04]  /*6c50*/  SEL R6, RZ, 0x4, !P2 ;  /* 0x00000004ff067807 */ /* 0x004fc80005000000 */
        /* <DEDUP_REMOVED lines=180> */
[----:B------:R-:W-:-:S05]  /*77a0*/  IADD3 R10, P2, PT, R40, R111, RZ ;  /* 0x0000006f280a7210 */ /* 0x000fca0007f5e0ff */
[----:B------:R-:W-:Y:S01]  /*77b0*/  IMAD.X R11, R36, 0x1, R109, P2 ;  /* 0x00000001240b7824 */ /* 0x000fe200010e066d */
[----:B------:R-:W-:-:S03]  /*77c0*/  ISETP.GT.AND P2, PT, R3, 0x1e, PT ;  /* 0x0000001e0300780c */ /* 0x000fc60003f44270 */
[----:B------:R3:W-:Y:S01]  /*77d0*/  LDGSTS.E [R44+0x74], desc[UR16][R8.64], P3 ;  /* 0x00074000082c7fae */ /* 0x0007e200099a1010 */
[----:B--2---:R-:W-:Y:S02]  /*77e0*/  SEL R5, RZ, 0x4, !P2 ;  /* 0x00000004ff057807 */ /* 0x004fe40005000000 */
[----:B------:R-:W-:Y:S02]  /*77f0*/  ISETP.GT.AND P2, PT, R3, 0x1f, PT ;  /* 0x0000001f0300780c */ /* 0x000fe40003f44270 */
[----:B------:R-:W-:Y:S02]  /*7800*/  IADD3 R4, P3, PT, R40, R107, RZ ;  /* 0x0000006b28047210 */ /* 0x000fe40007f7e0ff */
[----:B-1----:R-:W-:Y:S02]  /*7810*/  SEL R6, RZ, 0x4, !P2 ;  /* 0x00000004ff067807 */ /* 0x002fe40005000000 */
[----:B------:R-:W-:Y:S01]  /*7820*/  SEL R12, R5, RZ, !P1 ;  /* 0x000000ff050c7207 */ /* 0x000fe20004800000 */
[----:B------:R-:W-:Y:S01]  /*7830*/  IMAD.X R5, R36, 0x1, R105, P3 ;  /* 0x0000000124057824 */ /* 0x000fe200018e0669 */
[----:B------:R-:W-:Y:S01]  /*7840*/  ISETP.GE.AND P2, PT, R126, R3, PT ;  /* 0x000000037e00720c */ /* 0x000fe20003f46270 */
[----:B------:R-:W-:Y:S01]  /*7850*/  VIADD R3, R3, 0xffffffe0 ;  /* 0xffffffe003037836 */ /* 0x000fe20000000000 */
[----:B------:R-:W-:-:S02]  /*7860*/  SEL R6, R6, RZ, !P1 ;  /* 0x000000ff06067207 */ /* 0x000fc40004800000 */
[----:B------:R-:W-:Y:S02]  /*7870*/  ISETP.NE.U32.AND P3, PT, R12, RZ, PT ;  /* 0x000000ff0c00720c */ /* 0x000fe40003f65070 */
[----:B------:R-:W-:Y:S02]  /*7880*/  SEL R7, RZ, 0x4, P2 ;  /* 0x00000004ff077807 */ /* 0x000fe40001000000 */
[----:B------:R-:W-:Y:S02]  /*7890*/  ISETP.NE.U32.AND P2, PT, R6, RZ, PT ;  /* 0x000000ff0600720c */ /* 0x000fe40003f45070 */
[----:B------:R-:W-:-:S04]  /*78a0*/  SEL R7, R7, RZ, !P1 ;  /* 0x000000ff07077207 */ /* 0x000fc80004800000 */
[----:B------:R-:W-:-:S03]  /*78b0*/  ISETP.NE.U32.AND P1, PT, R7, RZ, PT ;  /* 0x000000ff0700720c */ /* 0x000fc60003f25070 */
[----:B------:R1:W-:Y:S01]  /*78c0*/  LDGSTS.E [R44+0x78], desc[UR16][R10.64], P3 ;  /* 0x000780000a2c7fae */ /* 0x0003e200099a1010 */
[----:B------:R-:W-:-:S03]  /*78d0*/  IADD3 R6, P3, PT, R38, R103, RZ ;  /* 0x0000006726067210 */ /* 0x000fc60007f7e0ff */
[----:B------:R2:W-:Y:S01]  /*78e0*/  LDGSTS.E [R44+0x7c], desc[UR16][R4.64], P2 ;  /* 0x0007c000042c7fae */ /* 0x0005e200091a1010 */
[----:B---3--:R-:W-:Y:S01]  /*78f0*/  IADD3 R8, P2, PT, R38, R95, RZ ;  /* 0x0000005f26087210 */ /* 0x008fe20007f5e0ff */
[----:B------:R-:W-:Y:S01]  /*7900*/  IMAD.X R7, R2, 0x1, R101, P3 ;  /* 0x0000000102077824 */ /* 0x000fe200018e0665 */
[----:B------:R-:W-:Y:S01]  /*7910*/  IADD3 R12, P3, PT, R38, R87, RZ ;  /* 0x00000057260c7210 */ /* 0x000fe20007f7e0ff */
[----:B------:R-:W0:Y:S02]  /*7920*/  LDGDEPBAR ;  /* 0x00000000000079af */ /* 0x000e240000000000 */
[----:B------:R-:W-:Y:S01]  /*7930*/  IMAD.X R9, R2, 0x1, R93, P2 ;  /* 0x0000000102097824 */ /* 0x000fe200010e065d */
[----:B-1----:R-:W-:Y:S01]  /*7940*/  IADD3 R10, P2, PT, R38, R79, RZ ;  /* 0x0000004f260a7210 */ /* 0x002fe20007f5e0ff */
[----:B------:R-:W-:Y:S01]  /*7950*/  IMAD.X R13, R2, 0x1, R85, P3 ;  /* 0x00000001020d7824 */ /* 0x000fe200018e0655 */
[----:B------:R1:W-:Y:S01]  /*7960*/  LDGSTS.E [R19+0x8000], desc[UR16][R6.64], P1 ;  /* 0x0800000006137fae */ /* 0x0003e200089a1010 */
[----:B--2---:R-:W-:-:S02]  /*7970*/  IADD3 R4, P3, PT, R38, R71, RZ ;  /* 0x0000004726047210 */ /* 0x004fc40007f7e0ff */
[----:B------:R-:W-:Y:S01]  /*7980*/  IMAD.X R11, R2, 0x1, R77, P2 ;  /* 0x00000001020b7824 */ /* 0x000fe200010e064d */
[----:B------:R-:W-:Y:S01]  /*7990*/  IADD3 R14, P2, PT, R38, R63, RZ ;  /* 0x0000003f260e7210 */ /* 0x000fe20007f5e0ff */
[----:B------:R2:W-:Y:S01]  /*79a0*/  LDGSTS.E [R19+0x8400], desc[UR16][R8.64], P1 ;  /* 0x0840000008137fae */ /* 0x0005e200089a1010 */
[----:B------:R-:W-:Y:S01]  /*79b0*/  IMAD.X R5, R2, 0x1, R69, P3 ;  /* 0x0000000102057824 */ /* 0x000fe200018e0645 */
[----:B------:R-:W-:Y:S02]  /*79c0*/  IADD3 R16, P3, PT, R38, R55, RZ ;  /* 0x0000003726107210 */ /* 0x000fe40007f7e0ff */
[----:B------:R-:W-:Y:S01]  /*79d0*/  IMAD.X R15, R2, 0x1, R61, P2 ;  /* 0x00000001020f7824 */ /* 0x000fe200010e063d */
[----:B------:R3:W-:Y:S01]  /*79e0*/  LDGSTS.E [R19+0x8800], desc[UR16][R12.64], P1 ;  /* 0x088000000c137fae */ /* 0x0007e200089a1010 */
[----:B-1----:R-:W-:Y:S01]  /*79f0*/  IADD3 R6, P2, PT, R38, R47, RZ ;  /* 0x0000002f26067210 */ /* 0x002fe20007f5e0ff */
[----:B------:R-:W-:Y:S02]  /*7a00*/  IMAD.X R17, R2, 0x1, R53, P3 ;  /* 0x0000000102117824 */ /* 0x000fe400018e0635 */
[----:B------:R1:W-:Y:S01]  /*7a10*/  LDGSTS.E [R19+0x8c00], desc[UR16][R10.64], P1 ;  /* 0x08c000000a137fae */ /* 0x0003e200089a1010 */
[----:B--2---:R-:W-:Y:S01]  /*7a20*/  IADD3 R8, P3, PT, R38, R99, RZ ;  /* 0x0000006326087210 */ /* 0x004fe20007f7e0ff */
[----:B------:R-:W-:-:S02]  /*7a30*/  IMAD.X R7, R2, 0x1, R45, P2 ;  /* 0x0000000102077824 */ /* 0x000fc400010e062d */
[----:B------:R2:W-:Y:S01]  /*7a40*/  LDGSTS.E [R19+0x9000], desc[UR16][R4.64], P1 ;  /* 0x0900000004137fae */ /* 0x0005e200089a1010 */
[----:B---3--:R-:W-:Y:S01]  /*7a50*/  IADD3 R12, P2, PT, R38, R91, RZ ;  /* 0x0000005b260c7210 */ /* 0x008fe20007f5e0ff */
[C---:B------:R-:W-:Y:S02]  /*7a60*/  IMAD.X R9, R2.reuse, 0x1, R97, P3 ;  /* 0x0000000102097824 */ /* 0x040fe400018e0661 */
[----:B------:R3:W-:Y:S02]  /*7a70*/  LDGSTS.E [R19+0x9400], desc[UR16][R14.64], P1 ;  /* 0x094000000e137fae */ /* 0x0007e400089a1010 */
[----:B------:R-:W-:Y:S01]  /*7a80*/  IMAD.X R13, R2, 0x1, R89, P2 ;  /* 0x00000001020d7824 */ /* 0x000fe200010e0659 */
[C---:B-1----:R-:W-:Y:S01]  /*7a90*/  IADD3 R10, P2, PT, R38.reuse, R75, RZ ;  /* 0x0000004b260a7210 */ /* 0x042fe20007f5e0ff */
[----:B------:R1:W-:Y:S01]  /*7aa0*/  LDGSTS.E [R19+0x9800], desc[UR16][R16.64], P1 ;  /* 0x0980000010137fae */ /* 0x0003e200089a1010 */
[----:B--2---:R-:W-:-:S03]  /*7ab0*/  IADD3 R4, P3, PT, R38, R83, RZ ;  /* 0x0000005326047210 */ /* 0x004fc60007f7e0ff */
[C---:B------:R-:W-:Y:S01]  /*7ac0*/  IMAD.X R11, R2.reuse, 0x1, R73, P2 ;  /* 0x00000001020b7824 */ /* 0x040fe200010e0649 */
[----:B------:R2:W-:Y:S01]  /*7ad0*/  LDGSTS.E [R19+0x9c00], desc[UR16][R6.64], P1 ;  /* 0x09c0000006137fae */ /* 0x0005e200089a1010 */
[----:B------:R-:W-:Y:S01]  /*7ae0*/  IMAD.X R5, R2, 0x1, R81, P3 ;  /* 0x0000000102057824 */ /* 0x000fe200018e0651 */
[C---:B---3--:R-:W-:Y:S02]  /*7af0*/  IADD3 R14, P3, PT, R38.reuse, R67, RZ ;  /* 0x00000043260e7210 */ /* 0x048fe40007f7e0ff */
[----:B------:R3:W-:Y:S01]  /*7b00*/  LDGSTS.E [R21+0x8200], desc[UR16][R8.64], P1 ;  /* 0x0820000008157fae */ /* 0x0007e200089a1010 */
[----:B-1----:R-:W-:Y:S02]  /*7b10*/  IADD3 R16, P2, PT, R38, R59, RZ ;  /* 0x0000003b26107210 */ /* 0x002fe40007f5e0ff */
[----:B------:R-:W-:Y:S01]  /*7b20*/  IMAD.X R15, R2, 0x1, R65, P3 ;  /* 0x00000001020f7824 */ /* 0x000fe200018e0641 */
[----:B------:R-:W-:Y:S01]  /*7b30*/  LDGSTS.E [R21+0x8600], desc[UR16][R12.64], P1 ;  /* 0x086000000c157fae */ /* 0x000fe200089a1010 */
[----:B--2---:R-:W-:Y:S01]  /*7b40*/  IADD3 R6, P3, PT, R38, R51, RZ ;  /* 0x0000003326067210 */ /* 0x004fe20007f7e0ff */
[----:B------:R-:W-:-:S02]  /*7b50*/  IMAD.X R17, R2, 0x1, R57, P2 ;  /* 0x0000000102117824 */ /* 0x000fc400010e0639 */
[----:B------:R1:W-:Y:S01]  /*7b60*/  LDGSTS.E [R21+0x8a00], desc[UR16][R4.64], P1 ;  /* 0x08a0000004157fae */ /* 0x0003e200089a1010 */
[----:B---3--:R-:W-:Y:S01]  /*7b70*/  IADD3 R8, P2, PT, R38, R43, RZ ;  /* 0x0000002b26087210 */ /* 0x008fe20007f5e0ff */
[----:B------:R-:W-:Y:S02]  /*7b80*/  IMAD.X R7, R2, 0x1, R49, P3 ;  /* 0x0000000102077824 */ /* 0x000fe400018e0631 */
[----:B------:R2:W-:Y:S01]  /*7b90*/  LDGSTS.E [R21+0x8e00], desc[UR16][R10.64], P1 ;  /* 0x08e000000a157fae */ /* 0x0005e200089a1010 */
[----:B------:R-:W-:Y:S01]  /*7ba0*/  IADD3 R40, P3, PT, R40, R127, RZ ;  /* 0x0000007f28287210 */ /* 0x000fe20007f7e0ff */
[----:B------:R-:W-:Y:S02]  /*7bb0*/  IMAD.X R9, R2, 0x1, R41, P2 ;  /* 0x0000000102097824 */ /* 0x000fe400010e0629 */
[----:B------:R2:W-:Y:S01]  /*7bc0*/  LDGSTS.E [R21+0x9200], desc[UR16][R14.64], P1 ;  /* 0x092000000e157fae */ /* 0x0005e200089a1010 */
[----:B------:R-:W-:Y:S01]  /*7bd0*/  IADD3 R38, P2, PT, R38, R37, RZ ;  /* 0x0000002526267210 */ /* 0x000fe20007f5e0ff */
[----:B------:R-:W-:-:S02]  /*7be0*/  IMAD.X R36, R36, 0x1, R129, P3 ;  /* 0x0000000124247824 */ /* 0x000fc400018e0681 */
[----:B------:R2:W-:Y:S01]  /*7bf0*/  LDGSTS.E [R21+0x9600], desc[UR16][R16.64], P1 ;  /* 0x0960000010157fae */ /* 0x0005e200089a1010 */
[----:B-1----:R-:W-:Y:S02]  /*7c00*/  IMAD.U32 R4, RZ, RZ, UR4 ;  /* 0x00000004ff047e24 */ /* 0x002fe4000f8e00ff */
[----:B------:R-:W-:Y:S01]  /*7c10*/  IMAD.X R2, R2, 0x1, R39, P2 ;  /* 0x0000000102027824 */ /* 0x000fe200010e0627 */
[----:B------:R2:W-:Y:S04]  /*7c20*/  LDGSTS.E [R21+0x9a00], desc[UR16][R6.64], P1 ;  /* 0x09a0000006157fae */ /* 0x0005e800089a1010 */
[----:B------:R2:W-:Y:S01]  /*7c30*/  LDGSTS.E [R21+0x9e00], desc[UR16][R8.64], P1 ;  /* 0x09e0000008157fae */ /* 0x0005e200089a1010 */
[----:B------:R-:W-:-:S03]  /*7c40*/  ISETP.NE.U32.AND P1, PT, R243, R42, PT ;  /* 0x0000002af300720c */ /* 0x000fc60003f25070 */
[----:B------:R-:W0:Y:S10]  /*7c50*/  LDGDEPBAR ;  /* 0x00000000000079af */ /* 0x000e340000000000 */
[----:B--2---:R-:W-:Y:S05]  /*7c60*/  @P1 BRA `(.L_x_11) ;  /* 0xffffffe800581947 */ /* 0x004fea000383ffff */
.L_x_8:
[----:B------:R-:W1:Y:S01]  /*7c70*/  LDCU.128 UR12, c[0x0][0x390] ;  /* 0x00007200ff0c77ac */ /* 0x000e620008000c00 */
[C---:B------:R-:W-:Y:S02]  /*7c80*/  VIADD R5, R0.reuse, 0x1 ;  /* 0x0000000100057836 */ /* 0x040fe40000000000 */
[C---:B------:R-:W-:Y:S01]  /*7c90*/  VIADD R3, R0.reuse, 0x2 ;  /* 0x0000000200037836 */ /* 0x040fe20000000000 */
[----:B------:R-:W2:Y:S01]  /*7ca0*/  LDCU UR6, c[0x0][0x3b8] ;  /* 0x00007700ff0677ac */ /* 0x000ea20008000800 */
[C---:B------:R-:W-:Y:S01]  /*7cb0*/  VIADD R99, R0.reuse, 0x3 ;  /* 0x0000000300637836 */ /* 0x040fe20000000000 */
[----:B------:R-:W4:Y:S01]  /*7cc0*/  LDCU UR5, c[0x0][0x3b4] ;  /* 0x00007680ff0577ac */ /* 0x000f220008000800 */
[----:B-1----:R-:W-:Y:S01]  /*7cd0*/  ISETP.GE.AND P1, PT, R123, UR14, PT ;  /* 0x0000000e7b007c0c */ /* 0x002fe2000bf26270 */
[----:B--2---:R-:W-:-:S03]  /*7ce0*/  IMAD R4, R0, UR6, RZ ;  /* 0x0000000600047c24 */ /* 0x004fc6000f8e02ff */
[----:B------:R-:W-:Y:S02]  /*7cf0*/  ISETP.LT.AND P2, PT, R5, UR15, !P1 ;  /* 0x0000000f05007c0c */ /* 0x000fe4000cf41270 */
[----:B------:R-:W-:Y:S01]  /*7d00*/  ISETP.LT.AND P3, PT, R3, UR15, !P1 ;  /* 0x0000000f03007c0c */ /* 0x000fe2000cf61270 */
[----:B------:R-:W-:Y:S02]  /*7d10*/  VIADD R5, R4, UR6 ;  /* 0x0000000604057c36 */ /* 0x000fe40008000000 */
[----:B----4-:R-:W-:Y:S02]  /*7d20*/  IMAD R2, R123, UR5, RZ ;  /* 0x000000057b027c24 */ /* 0x010fe4000f8e02ff */
[----:B---3--:R-:W-:-:S03]  /*7d30*/  VIADD R6, R5, UR6 ;  /* 0x0000000605067c36 */ /* 0x008fc60008000000 */
[----:B------:R-:W-:Y:S01]  /*7d40*/  LEA R3, P4, R2, UR12, 0x2 ;  /* 0x0000000c02037c11 */ /* 0x000fe2000f8810ff */
[----:B------:R-:W-:Y:S01]  /*7d50*/  VIADD R7, R6, UR6 ;  /* 0x0000000606077c36 */ /* 0x000fe20008000000 */
[----:B------:R-:W-:Y:S11]  /*7d60*/  @!P5 BRA `(.L_x_12) ;  /* 0x000000000010d947 */ /* 0x000ff60003800000 */
[----:B------:R-:W-:-:S06]  /*7d70*/  USHF.L.U32 UR4, UR4, 0x1f, URZ ;  /* 0x0000001f04047899 */ /* 0x000fcc00080006ff */
[----:B------:R-:W-:-:S04]  /*7d80*/  IMAD.U32 R8, RZ, RZ, UR4 ;  /* 0x00000004ff087e24 */ /* 0x000fc8000f8e00ff */
[----:B------:R-:W1:Y:S02]  /*7d90*/  SYNCS.PHASECHK.TRANS64.TRYWAIT P5, [UR8], R8 ;  /* 0x00000008ff0075a7 */ /* 0x000e6400080a1108 */
[----:B-1----:R-:W-:Y:S05]  /*7da0*/  @!P5 BRA `(.L_x_13) ;  /* 0x0000001800b8d947 */ /* 0x002fea0003800000 */
.L_x_12:
[----:B------:R-:W-:-:S04]  /*7db0*/  DEPBAR.LE SB0, 0x0 ;  /* 0x000080000000791a */ /* 0x000fc80000000000 */
[----:B------:R-:W-:Y:S01]  /*7dc0*/  BAR.SYNC.DEFER_BLOCKING 0x0 ;  /* 0x0000000000007b1d */ /* 0x000fe20000010000 */
[----:B------:R-:W-:Y:S01]  /*7dd0*/  VIADD R8, R7, UR6 ;  /* 0x0000000607087c36 */ /* 0x000fe20008000000 */
[----:B------:R-:W-:Y:S01]  /*7de0*/  LEA.HI.X.SX32 R2, R2, UR13, 0x2, P4 ;  /* 0x0000000d02027c11 */ /* 0x000fe2000a0f16ff */
[----:B------:R-:W-:Y:S01]  /*7df0*/  VIADD R101, R0, 0x4 ;  /* 0x0000000400657836 */ /* 0x000fe20000000000 */
[-C--:B------:R-:W-:Y:S01]  /*7e00*/  LEA R68, P5, R4, R3.reuse, 0x2 ;  /* 0x0000000304447211 */ /* 0x080fe200078a10ff */
[----:B------:R-:W-:Y:S01]  /*7e10*/  VIADD R79, R8, UR6 ;  /* 0x00000006084f7c36 */ /* 0x000fe20008000000 */
[-C--:B------:R-:W-:Y:S01]  /*7e20*/  LEA R70, P4, R5, R3.reuse, 0x2 ;  /* 0x0000000305467211 */ /* 0x080fe200078810ff */
[----:B------:R-:W-:Y:S01]  /*7e30*/  VIADD R102, R0, 0x6 ;  /* 0x0000000600667836 */ /* 0x000fe20000000000 */
[----:B------:R-:W-:Y:S01]  /*7e40*/  LEA.HI.X.SX32 R69, R4, R2, 0x2, P5 ;  /* 0x0000000204457211 */ /* 0x000fe200028f16ff */
[----:B------:R-:W-:Y:S01]  /*7e50*/  VIADD R81, R79, UR6 ;  /* 0x000000064f517c36 */ /* 0x000fe20008000000 */
[----:B------:R-:W-:-:S02]  /*7e60*/  LEA R72, P5, R6, R3, 0x2 ;  /* 0x0000000306487211 */ /* 0x000fc400078a10ff */
[-C--:B------:R-:W-:Y:S01]  /*7e70*/  LEA.HI.X.SX32 R71, R5, R2.reuse, 0x2, P4 ;  /* 0x0000000205477211 */ /* 0x080fe200020f16ff */
[----:B------:R-:W-:Y:S01]  /*7e80*/  VIADD R83, R81, UR6 ;  /* 0x0000000651537c36 */ /* 0x000fe20008000000 */
[-C--:B------:R-:W-:Y:S02]  /*7e90*/  LEA R74, P4, R7, R3.reuse, 0x2 ;  /* 0x00000003074a7211 */ /* 0x080fe400078810ff */
[-C--:B------:R-:W-:Y:S01]  /*7ea0*/  LEA.HI.X.SX32 R73, R6, R2.reuse, 0x2, P5 ;  /* 0x0000000206497211 */ /* 0x080fe200028f16ff */
[----:B------:R-:W-:Y:S01]  /*7eb0*/  VIADD R85, R83, UR6 ;  /* 0x0000000653557c36 */ /* 0x000fe20008000000 */
[CC--:B------:R-:W-:Y:S02]  /*7ec0*/  LEA R76, P5, R8.reuse, R3.reuse, 0x2 ;  /* 0x00000003084c7211 */ /* 0x0c0fe400078a10ff */
[-C--:B------:R-:W-:Y:S01]  /*7ed0*/  LEA.HI.X.SX32 R75, R7, R2.reuse, 0x2, P4 ;  /* 0x00000002074b7211 */ /* 0x080fe200020f16ff */
[----:B------:R-:W-:Y:S01]  /*7ee0*/  VIADD R87, R85, UR6 ;  /* 0x0000000655577c36 */ /* 0x000fe20008000000 */
[----:B------:R-:W-:Y:S01]  /*7ef0*/  LEA R78, P4, R79, R3, 0x2 ;  /* 0x000000034f4e7211 */ /* 0x000fe200078810ff */
[----:B------:R-:W1:Y:S02]  /*7f00*/  @!P0 SYNCS.CCTL.IV [UR10+0xe000] ;  /* 0x00e00000ff0089b1 */ /* 0x000e64000800000a */
[----:B-1----:R-:W-:Y:S01]  /*7f10*/  BAR.SYNC.DEFER_BLOCKING 0x0 ;  /* 0x0000000000007b1d */ /* 0x002fe20000010000 */
[----:B------:R-:W-:Y:S01]  /*7f20*/  VIADD R89, R87, UR6 ;  /* 0x0000000657597c36 */ /* 0x000fe20008000000 */
[----:B------:R-:W-:-:S02]  /*7f30*/  LEA.HI.X.SX32 R77, R8, R2, 0x2, P5 ;  /* 0x00000002084d7211 */ /* 0x000fc400028f16ff */
[-C--:B------:R-:W-:Y:S01]  /*7f40*/  LEA R80, P5, R81, R3.reuse, 0x2 ;  /* 0x0000000351507211 */ /* 0x080fe200078a10ff */
[----:B------:R-:W-:Y:S01]  /*7f50*/  VIADD R91, R89, UR6 ;  /* 0x00000006595b7c36 */ /* 0x000fe20008000000 */
[-C--:B------:R-:W-:Y:S02]  /*7f60*/  LEA.HI.X.SX32 R79, R79, R2.reuse, 0x2, P4 ;  /* 0x000000024f4f7211 */ /* 0x080fe400020f16ff */
[-C--:B------:R-:W-:Y:S01]  /*7f70*/  LEA R82, P4, R83, R3.reuse, 0x2 ;  /* 0x0000000353527211 */ /* 0x080fe200078810ff */
[----:B------:R-:W-:Y:S01]  /*7f80*/  VIADD R93, R91, UR6 ;  /* 0x000000065b5d7c36 */ /* 0x000fe20008000000 */
[-C--:B------:R-:W-:Y:S01]  /*7f90*/  LEA.HI.X.SX32 R81, R81, R2.reuse, 0x2, P5 ;  /* 0x0000000251517211 */ /* 0x080fe200028f16ff */
[----:B------:R-:W1:Y:S01]  /*7fa0*/  LDTM.x64 R4, tmem[UR11] ;  /* 0x0000000b000479ee */ /* 0x000e620008340000 */
[----:B------:R-:W-:Y:S01]  /*7fb0*/  LEA R84, P5, R85, R3, 0x2 ;  /* 0x0000000355547211 */ /* 0x000fe200078a10ff */
[----:B------:R-:W-:Y:S01]  /*7fc0*/  VIADD R95, R93, UR6 ;  /* 0x000000065d5f7c36 */ /* 0x000fe20008000000 */
[----:B------:R-:W-:-:S02]  /*7fd0*/  LEA.HI.X.SX32 R83, R83, R2, 0x2, P4 ;  /* 0x0000000253537211 */ /* 0x000fc400020f16ff */
[-C--:B------:R-:W-:Y:S01]  /*7fe0*/  LEA R86, P4, R87, R3.reuse, 0x2 ;  /* 0x0000000357567211 */ /* 0x080fe200078810ff */
[----:B------:R-:W-:Y:S01]  /*7ff0*/  VIADD R97, R95, UR6 ;  /* 0x000000065f617c36 */ /* 0x000fe20008000000 */
[-C--:B------:R-:W-:Y:S02]  /*8000*/  LEA.HI.X.SX32 R85, R85, R2.reuse, 0x2, P5 ;  /* 0x0000000255557211 */ /* 0x080fe400028f16ff */
[-C--:B------:R-:W-:Y:S01]  /*8010*/  LEA R88, P5, R89, R3.reuse, 0x2 ;  /* 0x0000000359587211 */ /* 0x080fe200078a10ff */
[----:B------:R-:W-:Y:S01]  /*8020*/  VIADD R100, R97, UR6 ;  /* 0x0000000661647c36 */ /* 0x000fe20008000000 */
[-C--:B------:R-:W-:Y:S02]  /*8030*/  LEA.HI.X.SX32 R87, R87, R2.reuse, 0x2, P4 ;  /* 0x0000000257577211 */ /* 0x080fe400020f16ff */
[-C--:B------:R-:W-:Y:S01]  /*8040*/  LEA R90, P4, R91, R3.reuse, 0x2 ;  /* 0x000000035b5a7211 */ /* 0x080fe200078810ff */
[----:B------:R-:W2:Y:S01]  /*8050*/  @!P0 SYNCS.CCTL.IV [UR10+0xe008] ;  /* 0x00e00800ff0089b1 */ /* 0x000ea2000800000a */
[----:B------:R-:W-:Y:S01]  /*8060*/  LEA.HI.X.SX32 R89, R89, R2, 0x2, P5 ;  /* 0x0000000259597211 */ /* 0x000fe200028f16ff */
[----:B------:R-:W-:Y:S01]  /*8070*/  NOP ;  /* 0x0000000000007918 */ /* 0x000fe20000000000 */
[----:B------:R-:W-:-:S02]  /*8080*/  LEA R92, P5, R93, R3, 0x2 ;  /* 0x000000035d5c7211 */ /* 0x000fc400078a10ff */
[-C--:B------:R-:W-:Y:S02]  /*8090*/  LEA.HI.X.SX32 R91, R91, R2.reuse, 0x2, P4 ;  /* 0x000000025b5b7211 */ /* 0x080fe400020f16ff */
[-C--:B------:R-:W-:Y:S02]  /*80a0*/  LEA R94, P4, R95, R3.reuse, 0x2 ;  /* 0x000000035f5e7211 */ /* 0x080fe400078810ff */
[----:B------:R-:W-:Y:S02]  /*80b0*/  ISETP.LT.AND P0, PT, R0, UR15, !P1 ;  /* 0x0000000f00007c0c */ /* 0x000fe4000cf01270 */
[-C--:B------:R-:W-:Y:S02]  /*80c0*/  LEA.HI.X.SX32 R93, R93, R2.reuse, 0x2, P5 ;  /* 0x000000025d5d7211 */ /* 0x080fe400028f16ff */
[----:B------:R-:W-:Y:S02]  /*80d0*/  LEA R96, P5, R97, R3, 0x2 ;  /* 0x0000000361607211 */ /* 0x000fe400078a10ff */
[----:B------:R-:W-:-:S02]  /*80e0*/  LEA.HI.X.SX32 R95, R95, R2, 0x2, P4 ;  /* 0x000000025f5f7211 */ /* 0x000fc400020f16ff */
[C---:B------:R-:W-:Y:S02]  /*80f0*/  LEA R98, P4, R100.reuse, R3, 0x2 ;  /* 0x0000000364627211 */ /* 0x040fe400078810ff */
[-C--:B------:R-:W-:Y:S02]  /*8100*/  LEA.HI.X.SX32 R97, R97, R2.reuse, 0x2, P5 ;  /* 0x0000000261617211 */ /* 0x080fe400028f16ff */
[----:B------:R-:W-:Y:S01]  /*8110*/  ISETP.LT.AND P5, PT, R99, UR15, !P1 ;  /* 0x0000000f63007c0c */ /* 0x000fe2000cfa1270 */
[----:B-1----:R1:W-:Y:S01]  /*8120*/  @P0 STG.E desc[UR16][R68.64], R4 ;  /* 0x0000000444000986 */ /* 0x0023e2000c101910 */
[C---:B------:R-:W-:Y:S01]  /*8130*/  LEA.HI.X.SX32 R99, R100.reuse, R2, 0x2, P4 ;  /* 0x0000000264637211 */ /* 0x040fe200020f16ff */
[----:B------:R-:W-:Y:S01]  /*8140*/  VIADD R100, R100, UR6 ;  /* 0x0000000664647c36 */ /* 0x000fe20008000000 */
[----:B------:R-:W-:Y:S01]  /*8150*/  ISETP.LT.AND P4, PT, R101, UR15, !P1 ;  /* 0x0000000f65007c0c */ /* 0x000fe2000cf81270 */
[----:B------:R-:W-:Y:S01]  /*8160*/  VIADD R101, R0, 0x5 ;  /* 0x0000000500657836 */ /* 0x000fe20000000000 */
[----:B------:R3:W-:Y:S01]  /*8170*/  @P2 STG.E desc[UR16][R70.64], R5 ;  /* 0x0000000546002986 */ /* 0x0007e2000c101910 */
[----:B------:R-:W-:Y:S01]  /*8180*/  ISETP.LT.AND P2, PT, R102, UR15, !P1 ;  /* 0x0000000f66007c0c */ /* 0x000fe2000cf41270 */
[----:B------:R-:W-:Y:S01]  /*8190*/  VIADD R102, R0, 0x8 ;  /* 0x0000000800667836 */ /* 0x000fe20000000000 */
[----:B------:R-:W-:Y:S01]  /*81a0*/  ISETP.GE.U32.AND P6, PT, R128, 0x20, PT ;  /* 0x000000208000780c */ /* 0x000fe20003fc6070 */
[----:B------:R4:W-:Y:S01]  /*81b0*/  @P3 STG.E desc[UR16][R72.64], R6 ;  /* 0x0000000648003986 */ /* 0x0009e2000c101910 */
[----:B------:R-:W-:Y:S01]  /*81c0*/  ISETP.LT.AND P0, PT, R101, UR15, !P1 ;  /* 0x0000000f65007c0c */ /* 0x000fe2000cf01270 */
[----:B------:R-:W-:-:S02]  /*81d0*/  VIADD R101, R0, 0x7 ;  /* 0x0000000700657836 */ /* 0x000fc40000000000 */
[----:B------:R5:W-:Y:S01]  /*81e0*/  @P5 STG.E desc[UR16][R74.64], R7 ;  /* 0x000000074a005986 */ /* 0x000be2000c101910 */
[----:B------:R-:W-:Y:S01]  /*81f0*/  ISETP.LT.AND P5, PT, R102, UR15, !P1 ;  /* 0x0000000f66007c0c */ /* 0x000fe2000cfa1270 */
[C---:B-1----:R-:W-:Y:S01]  /*8200*/  VIADD R4, R0.reuse, 0xb ;  /* 0x0000000b00047836 */ /* 0x042fe20000000000 */
[----:B------:R-:W-:Y:S01]  /*8210*/  ISETP.LT.AND P3, PT, R101, UR15, !P1 ;  /* 0x0000000f65007c0c */ /* 0x000fe2000cf61270 */
[C---:B------:R-:W-:Y:S01]  /*8220*/  VIADD R101, R0.reuse, 0x9 ;  /* 0x0000000900657836 */ /* 0x040fe20000000000 */
[----:B------:R1:W-:Y:S01]  /*8230*/  @P4 STG.E desc[UR16][R76.64], R8 ;  /* 0x000000084c004986 */ /* 0x0003e2000c101910 */
[C---:B---3--:R-:W-:Y:S02]  /*8240*/  VIADD R5, R0.reuse, 0xa ;  /* 0x0000000a00057836 */ /* 0x048fe40000000000 */
[C---:B----4-:R-:W-:Y:S01]  /*8250*/  VIADD R6, R0.reuse, 0x13 ;  /* 0x0000001300067836 */ /* 0x050fe20000000000 */
[----:B------:R-:W-:Y:S01]  /*8260*/  ISETP.LT.AND P4, PT, R101, UR15, !P1 ;  /* 0x0000000f65007c0c */ /* 0x000fe2000cf81270 */
[----:B------:R3:W-:Y:S01]  /*8270*/  @P0 STG.E desc[UR16][R78.64], R9 ;  /* 0x000000094e000986 */ /* 0x0007e2000c101910 */
[----:B------:R-:W-:Y:S01]  /*8280*/  ISETP.LT.AND P0, PT, R5, UR15, !P1 ;  /* 0x0000000f05007c0c */ /* 0x000fe2000cf01270 */
[----:B------:R-:W-:-:S02]  /*8290*/  VIADD R5, R0, 0xc ;  /* 0x0000000c00057836 */ /* 0x000fc40000000000 */
[----:B------:R4:W-:Y:S01]  /*82a0*/  @P2 STG.E desc[UR16][R80.64], R10 ;  /* 0x0000000a50002986 */ /* 0x0009e2000c101910 */
[----:B------:R-:W-:Y:S01]  /*82b0*/  ISETP.LT.AND P2, PT, R4, UR15, !P1 ;  /* 0x0000000f04007c0c */ /* 0x000fe2000cf41270 */
[C---:B------:R-:W-:Y:S02]  /*82c0*/  VIADD R4, R0.reuse, 0xd ;  /* 0x0000000d00047836 */ /* 0x040fe40000000000 */
[----:B------:R1:W-:Y:S01]  /*82d0*/  @P3 STG.E desc[UR16][R82.64], R11 ;  /* 0x0000000b52003986 */ /* 0x0003e2000c101910 */
[----:B------:R-:W-:Y:S01]  /*82e0*/  ISETP.LT.AND P3, PT, R5, UR15, !P1 ;  /* 0x0000000f05007c0c */ /* 0x000fe2000cf61270 */
[----:B------:R-:W-:Y:S02]  /*82f0*/  VIADD R5, R0, 0xe ;  /* 0x0000000e00057836 */ /* 0x000fe40000000000 */
[----:B------:R1:W-:Y:S01]  /*8300*/  @P5 STG.E desc[UR16][R84.64], R12 ;  /* 0x0000000c54005986 */ /* 0x0003e2000c101910 */
[----:B------:R-:W-:Y:S01]  /*8310*/  ISETP.LT.AND P5, PT, R4, UR15, !P1 ;  /* 0x0000000f04007c0c */ /* 0x000fe2000cfa1270 */
[----:B------:R-:W-:-:S02]  /*8320*/  VIADD R4, R0, 0xf ;  /* 0x0000000f00047836 */ /* 0x000fc40000000000 */
[----:B------:R1:W-:Y:S01]  /*8330*/  @P4 STG.E desc[UR16][R86.64], R13 ;  /* 0x0000000d56004986 */ /* 0x0003e2000c101910 */
[----:B------:R-:W-:Y:S01]  /*8340*/  ISETP.LT.AND P4, PT, R5, UR15, !P1 ;  /* 0x0000000f05007c0c */ /* 0x000fe2000cf81270 */
[----:B------:R-:W-:Y:S02]  /*8350*/  VIADD R5, R0, 0x10 ;  /* 0x0000001000057836 */ /* 0x000fe40000000000 */
[----:B------:R-:W-:Y:S01]  /*8360*/  @P0 STG.E desc[UR16][R88.64], R14 ;  /* 0x0000000e58000986 */ /* 0x000fe2000c101910 */
[----:B------:R-:W-:Y:S01]  /*8370*/  ISETP.LT.AND P0, PT, R4, UR15, !P1 ;  /* 0x0000000f04007c0c */ /* 0x000fe2000cf01270 */
[----:B------:R-:W-:Y:S02]  /*8380*/  VIADD R4, R0, 0x11 ;  /* 0x0000001100047836 */ /* 0x000fe40000000000 */
[----:B------:R-:W-:Y:S01]  /*8390*/  @P2 STG.E desc[UR16][R90.64], R15 ;  /* 0x0000000f5a002986 */ /* 0x000fe2000c101910 */
[----:B------:R-:W-:Y:S01]  /*83a0*/  ISETP.LT.AND P2, PT, R5, UR15, !P1 ;  /* 0x0000000f05007c0c */ /* 0x000fe2000cf41270 */
[----:B-----5:R-:W-:-:S02]  /*83b0*/  VIADD R7, R100, UR6 ;  /* 0x0000000664077c36 */ /* 0x020fc40008000000 */
[----:B------:R5:W-:Y:S01]  /*83c0*/  @P3 STG.E desc[UR16][R92.64], R16 ;  /* 0x000000105c003986 */ /* 0x000be2000c101910 */
[----:B------:R-:W-:Y:S01]  /*83d0*/  ISETP.LT.AND P3, PT, R4, UR15, !P1 ;  /* 0x0000000f04007c0c */ /* 0x000fe2000cf61270 */
[C---:B------:R-:W-:Y:S02]  /*83e0*/  VIADD R4, R0.reuse, 0x12 ;  /* 0x0000001200047836 */ /* 0x040fe40000000000 */
[----:B------:R-:W-:Y:S01]  /*83f0*/  @P5 STG.E desc[UR16][R94.64], R17 ;  /* 0x000000115e005986 */ /* 0x000fe2000c101910 */
[----:B-1----:R-:W-:Y:S02]  /*8400*/  VIADD R8, R0, 0x14 ;  /* 0x0000001400087836 */ /* 0x002fe40000000000 */
[----:B------:R-:W-:Y:S01]  /*8410*/  ISETP.LT.AND P5, PT, R4, UR15, !P1 ;  /* 0x0000000f04007c0c */ /* 0x000fe2000cfa1270 */
[----:B------:R-:W-:Y:S01]  /*8420*/  @P4 STG.E desc[UR16][R96.64], R18 ;  /* 0x0000001260004986 */ /* 0x000fe2000c101910 */
[----:B------:R-:W-:Y:S01]  /*8430*/  LEA R4, P4, R100, R3, 0x2 ;  /* 0x0000000364047211 */ /* 0x000fe200078810ff */
[----:B---3--:R-:W-:-:S02]  /*8440*/  VIADD R9, R7, UR6 ;  /* 0x0000000607097c36 */ /* 0x008fc40008000000 */
[----:B------:R-:W-:Y:S01]  /*8450*/  @P0 STG.E desc[UR16][R98.64], R19 ;  /* 0x0000001362000986 */ /* 0x000fe2000c101910 */
[-C--:B------:R-:W-:Y:S01]  /*8460*/  LEA.HI.X.SX32 R5, R100, R2.reuse, 0x2, P4 ;  /* 0x0000000264057211 */ /* 0x080fe200020f16ff */
[----:B----4-:R-:W-:Y:S01]  /*8470*/  VIADD R10, R0, 0x15 ;  /* 0x00000015000a7836 */ /* 0x010fe20000000000 */
[----:B------:R-:W-:Y:S01]  /*8480*/  ISETP.LT.AND P0, PT, R6, UR15, !P1 ;  /* 0x0000000f06007c0c */ /* 0x000fe2000cf01270 */
[----:B------:R-:W-:Y:S01]  /*8490*/  VIADD R11, R9, UR6 ;  /* 0x00000006090b7c36 */ /* 0x000fe20008000000 */
[CC--:B------:R-:W-:Y:S01]  /*84a0*/  LEA R6, P4, R7.reuse, R3.reuse, 0x2 ;  /* 0x0000000307067211 */ /* 0x0c0fe200078810ff */
[----:B------:R1:W-:Y:S01]  /*84b0*/  @P2 STG.E desc[UR16][R4.64], R20 ;  /* 0x0000001404002986 */ /* 0x0003e2000c101910 */
[----:B------:R-:W-:Y:S01]  /*84c0*/  ISETP.LT.AND P2, PT, R8, UR15, !P1 ;  /* 0x0000000f08007c0c */ /* 0x000fe2000cf41270 */
[C---:B------:R-:W-:Y:S01]  /*84d0*/  VIADD R12, R0.reuse, 0x17 ;  /* 0x00000017000c7836 */ /* 0x040fe20000000000 */
[----:B------:R-:W-:Y:S01]  /*84e0*/  LEA.HI.X.SX32 R7, R7, R2, 0x2, P4 ;  /* 0x0000000207077211 */ /* 0x000fe200020f16ff */
[C---:B------:R-:W-:Y:S01]  /*84f0*/  VIADD R13, R0.reuse, 0x18 ;  /* 0x00000018000d7836 */ /* 0x040fe20000000000 */
[----:B------:R-:W-:Y:S01]  /*8500*/  LEA R8, P4, R9, R3, 0x2 ;  /* 0x0000000309087211 */ /* 0x000fe200078810ff */
[----:B-----5:R-:W-:-:S02]  /*8510*/  VIADD R16, R0, 0x3e ;  /* 0x0000003e00107836 */ /* 0x020fc40000000000 */
[----:B------:R3:W-:Y:S01]  /*8520*/  @P3 STG.E desc[UR16][R6.64], R21 ;  /* 0x0000001506003986 */ /* 0x0007e2000c101910 */
[-C--:B------:R-:W-:Y:S02]  /*8530*/  LEA.HI.X.SX32 R9, R9, R2.reuse, 0x2, P4 ;  /* 0x0000000209097211 */ /* 0x080fe400020f16ff */
[----:B------:R-:W-:Y:S01]  /*8540*/  ISETP.LT.AND P3, PT, R10, UR15, !P1 ;  /* 0x0000000f0a007c0c */ /* 0x000fe2000cf61270 */
[----:B-1----:R-:W-:Y:S01]  /*8550*/  VIADD R4, R0, 0x16 ;  /* 0x0000001600047836 */ /* 0x002fe20000000000 */
[CC--:B------:R-:W-:Y:S01]  /*8560*/  LEA R10, P4, R11.reuse, R3.reuse, 0x2 ;  /* 0x000000030b0a7211 */ /* 0x0c0fe200078810ff */
[C---:B------:R-:W-:Y:S01]  /*8570*/  VIADD R5, R11.reuse, UR6 ;  /* 0x000000060b057c36 */ /* 0x040fe20008000000 */
[----:B------:R1:W-:Y:S02]  /*8580*/  @P5 STG.E desc[UR16][R8.64], R22 ;  /* 0x0000001608005986 */ /* 0x0003e4000c101910 */
[-C--:B------:R-:W-:Y:S02]  /*8590*/  LEA.HI.X.SX32 R11, R11, R2.reuse, 0x2, P4 ;  /* 0x000000020b0b7211 */ /* 0x080fe400020f16ff */
[----:B------:R-:W-:Y:S01]  /*85a0*/  ISETP.LT.AND P4, PT, R4, UR15, !P1 ;  /* 0x0000000f04007c0c */ /* 0x000fe2000cf81270 */
[C---:B---3--:R-:W-:Y:S01]  /*85b0*/  VIADD R7, R5.reuse, UR6 ;  /* 0x0000000605077c36 */ /* 0x048fe20008000000 */
[----:B------:R-:W-:Y:S01]  /*85c0*/  LEA R4, P5, R5, R3, 0x2 ;  /* 0x0000000305047211 */ /* 0x000fe200078a10ff */
[----:B------:R3:W-:Y:S01]  /*85d0*/  @P0 STG.E desc[UR16][R10.64], R23 ;  /* 0x000000170a000986 */ /* 0x0007e2000c101910 */
[----:B------:R-:W-:Y:S01]  /*85e0*/  ISETP.LT.AND P0, PT, R12, UR15, !P1 ;  /* 0x0000000f0c007c0c */ /* 0x000fe2000cf01270 */
[----:B------:R-:W-:Y:S01]  /*85f0*/  VIADD R12, R7, UR6 ;  /* 0x00000006070c7c36 */ /* 0x000fe20008000000 */
[----:B------:R-:W-:-:S02]  /*8600*/  LEA.HI.X.SX32 R5, R5, R2, 0x2, P5 ;  /* 0x0000000205057211 */ /* 0x000fc400028f16ff */
[----:B------:R-:W-:-:S03]  /*8610*/  LEA R6, P5, R7, R3, 0x2 ;  /* 0x0000000307067211 */ /* 0x000fc600078a10ff */
[----:B------:R4:W-:Y:S01]  /*8620*/  @P2 STG.E desc[UR16][R4.64], R24 ;  /* 0x0000001804002986 */ /* 0x0009e2000c101910 */
[-C--:B------:R-:W-:Y:S02]  /*8630*/  LEA.HI.X.SX32 R7, R7, R2.reuse, 0x2, P5 ;  /* 0x0000000207077211 */ /* 0x080fe400028f16ff */
[-C--:B-1----:R-:W-:Y:S01]  /*8640*/  LEA R8, P5, R12, R3.reuse, 0x2 ;  /* 0x000000030c087211 */ /* 0x082fe200078a10ff */
[----:B---3--:R-:W-:Y:S01]  /*8650*/  VIADD R10, R0, 0x19 ;  /* 0x00000019000a7836 */ /* 0x008fe20000000000 */
[----:B------:R-:W-:Y:S01]  /*8660*/  ISETP.LT.AND P2, PT, R13, UR15, !P1 ;  /* 0x0000000f0d007c0c */ /* 0x000fe2000cf41270 */
[C---:B------:R-:W-:Y:S01]  /*8670*/  VIADD R11, R12.reuse, UR6 ;  /* 0x000000060c0b7c36 */ /* 0x040fe20008000000 */
[-C--:B------:R-:W-:Y:S01]  /*8680*/  LEA.HI.X.SX32 R9, R12, R2.reuse, 0x2, P5 ;  /* 0x000000020c097211 */ /* 0x080fe200028f16ff */
[----:B------:R1:W-:Y:S01]  /*8690*/  @P3 STG.E desc[UR16][R6.64], R25 ;  /* 0x0000001906003986 */ /* 0x0003e2000c101910 */
[----:B------:R-:W-:Y:S01]  /*86a0*/  ISETP.LT.AND P3, PT, R10, UR15, !P1 ;  /* 0x0000000f0a007c0c */ /* 0x000fe2000cf61270 */
[C---:B------:R-:W-:Y:S01]  /*86b0*/  VIADD R12, R0.reuse, 0x1a ;  /* 0x0000001a000c7836 */ /* 0x040fe20000000000 */
[C---:B------:R-:W-:Y:S01]  /*86c0*/  LEA R10, P5, R11.reuse, R3, 0x2 ;  /* 0x000000030b0a7211 */ /* 0x040fe200078a10ff */
[C---:B----4-:R-:W-:Y:S01]  /*86d0*/  VIADD R5, R11.reuse, UR6 ;  /* 0x000000060b057c36 */ /* 0x050fe20008000000 */
[----:B------:R3:W-:Y:S01]  /*86e0*/  @P4 STG.E desc[UR16][R8.64], R26 ;  /* 0x0000001a08004986 */ /* 0x0007e2000c101910 */
[----:B------:R-:W-:Y:S01]  /*86f0*/  VIADD R13, R0, 0x1b ;  /* 0x0000001b000d7836 */ /* 0x000fe20000000000 */
[----:B------:R-:W-:-:S02]  /*8700*/  LEA.HI.X.SX32 R11, R11, R2, 0x2, P5 ;  /* 0x000000020b0b7211 */ /* 0x000fc400028f16ff */
[----:B------:R-:W-:Y:S01]  /*8710*/  ISETP.LT.AND P4, PT, R12, UR15, !P1 ;  /* 0x0000000f0c007c0c */ /* 0x000fe2000cf81270 */
[C---:B------:R-:W-:Y:S01]  /*8720*/  VIADD R12, R5.reuse, UR6 ;  /* 0x00000006050c7c36 */ /* 0x040fe20008000000 */
[-C--:B------:R-:W-:Y:S01]  /*8730*/  LEA R4, P5, R5, R3.reuse, 0x2 ;  /* 0x0000000305047211 */ /* 0x080fe200078a10ff */
[----:B------:R4:W-:Y:S01]  /*8740*/  @P0 STG.E desc[UR16][R10.64], R27 ;  /* 0x0000001b0a000986 */ /* 0x0009e2000c101910 */
[----:B------:R-:W-:Y:S01]  /*8750*/  ISETP.LT.AND P0, PT, R13, UR15, !P1 ;  /* 0x0000000f0d007c0c */ /* 0x000fe2000cf01270 */
[----:B------:R-:W-:Y:S01]  /*8760*/  VIADD R13, R0, 0x1e ;  /* 0x0000001e000d7836 */ /* 0x000fe20000000000 */
[-C--:B------:R-:W-:Y:S02]  /*8770*/  LEA.HI.X.SX32 R5, R5, R2.reuse, 0x2, P5 ;  /* 0x0000000205057211 */ /* 0x080fe400028f16ff */
[-C--:B-1----:R-:W-:Y:S01]  /*8780*/  LEA R6, P5, R12, R3.reuse, 0x2 ;  /* 0x000000030c067211 */ /* 0x082fe200078a10ff */
[----:B---3--:R-:W-:Y:S02]  /*8790*/  VIADD R8, R0, 0x1c ;  /* 0x0000001c00087836 */ /* 0x008fe40000000000 */
[C---:B------:R-:W-:Y:S01]  /*87a0*/  VIADD R9, R12.reuse, UR6 ;  /* 0x000000060c097c36 */ /* 0x040fe20008000000 */
[-C--:B------:R-:W-:Y:S01]  /*87b0*/  LEA.HI.X.SX32 R7, R12, R2.reuse, 0x2, P5 ;  /* 0x000000020c077211 */ /* 0x080fe200028f16ff */
[----:B------:R1:W-:Y:S01]  /*87c0*/  @P2 STG.E desc[UR16][R4.64], R28 ;  /* 0x0000001c04002986 */ /* 0x0003e2000c101910 */
[----:B------:R-:W-:Y:S01]  /*87d0*/  ISETP.LT.AND P2, PT, R8, UR15, !P1 ;  /* 0x0000000f08007c0c */ /* 0x000fe2000cf41270 */
[----:B------:R-:W-:Y:S01]  /*87e0*/  VIADD R12, R0, 0x1d ;  /* 0x0000001d000c7836 */ /* 0x000fe20000000000 */
[C---:B------:R-:W-:Y:S01]  /*87f0*/  LEA R8, P5, R9.reuse, R3, 0x2 ;  /* 0x0000000309087211 */ /* 0x040fe200078a10ff */
[C---:B----4-:R-:W-:Y:S01]  /*8800*/  VIADD R11, R9.reuse, UR6 ;  /* 0x00000006090b7c36 */ /* 0x050fe20008000000 */
[----:B------:R3:W-:Y:S02]  /*8810*/  @P3 STG.E desc[UR16][R6.64], R29 ;  /* 0x0000001d06003986 */ /* 0x0007e4000c101910 */
        /* <DEDUP_REMOVED lines=175> */
[----:B------:R-:W-:Y:S01]  /*9310*/  VIADD R12, R0, 0x3b ;  /* 0x0000003b000c7836 */ /* 0x000fe20000000000 */
[----:B------:R-:W-:Y:S01]  /*9320*/  ISETP.LT.AND P4, PT, R4, UR15, !P1 ;  /* 0x0000000f04007c0c */ /* 0x000fe2000cf81270 */
[C---:B----4-:R-:W-:Y:S01]  /*9330*/  VIADD R7, R5.reuse, UR6 ;  /* 0x0000000605077c36 */ /* 0x050fe20008000000 */
        /* <DEDUP_REMOVED lines=8> */
[CC--:B-1----:R-:W-:Y:S01]  /*93c0*/  LEA R8, P5, R12.reuse, R3.reuse, 0x2 ;  /* 0x000000030c087211 */ /* 0x0c2fe200078a10ff */
[----:B---3--:R-:W-:Y:S01]  /*93d0*/  VIADD R11, R12, UR6 ;  /* 0x000000060c0b7c36 */ /* 0x008fe20008000000 */
[----:B------:R-:W-:Y:S01]  /*93e0*/  ISETP.LT.AND P2, PT, R13, UR15, !P1 ;  /* 0x0000000f0d007c0c */ /* 0x000fe2000cf41270 */
[----:B------:R-:W-:Y:S01]  /*93f0*/  VIADD R10, R0, 0x3d ;  /* 0x0000003d000a7836 */ /* 0x000fe20000000000 */
[-C--:B------:R-:W-:Y:S01]  /*9400*/  LEA.HI.X.SX32 R9, R12, R2.reuse, 0x2, P5 ;  /* 0x000000020c097211 */ /* 0x080fe200028f16ff */
[----:B------:R-:W-:Y:S01]  /*9410*/  VIADD R13, R11, UR6 ;  /* 0x000000060b0d7c36 */ /* 0x000fe20008000000 */
[----:B------:R1:W-:Y:S02]  /*9420*/  @P3 STG.E desc[UR16][R6.64], R61 ;  /* 0x0000003d06003986 */ /* 0x0003e4000c101910 */
[----:B------:R-:W-:Y:S01]  /*9430*/  ISETP.LT.AND P3, PT, R10, UR15, !P1 ;  /* 0x0000000f0a007c0c */ /* 0x000fe2000cf61270 */
[----:B------:R-:W-:Y:S01]  /*9440*/  VIADD R14, R13, UR6 ;  /* 0x000000060d0e7c36 */ /* 0x000fe20008000000 */
[-C--:B------:R-:W-:Y:S01]  /*9450*/  LEA R10, P5, R11, R3.reuse, 0x2 ;  /* 0x000000030b0a7211 */ /* 0x080fe200078a10ff */
[----:B------:R3:W-:Y:S01]  /*9460*/  @P4 STG.E desc[UR16][R8.64], R62 ;  /* 0x0000003e08004986 */ /* 0x0007e2000c101910 */
[----:B----4-:R-:W-:Y:S01]  /*9470*/  LEA R4, P4, R13, R3, 0x2 ;  /* 0x000000030d047211 */ /* 0x010fe200078810ff */
[----:B------:R-:W-:Y:S01]  /*9480*/  VIADD R15, R14, UR6 ;  /* 0x000000060e0f7c36 */ /* 0x000fe20008000000 */
[----:B------:R-:W-:-:S02]  /*9490*/  LEA.HI.X.SX32 R11, R11, R2, 0x2, P5 ;  /* 0x000000020b0b7211 */ /* 0x000fc400028f16ff */
[-C--:B------:R-:W-:Y:S01]  /*94a0*/  LEA R12, P5, R14, R3.reuse, 0x2 ;  /* 0x000000030e0c7211 */ /* 0x080fe200078a10ff */
[----:B-1----:R-:W-:Y:S01]  /*94b0*/  VIADD R7, R0, 0x3f ;  /* 0x0000003f00077836 */ /* 0x002fe20000000000 */
[-C--:B------:R-:W-:Y:S01]  /*94c0*/  LEA.HI.X.SX32 R5, R13, R2.reuse, 0x2, P4 ;  /* 0x000000020d057211 */ /* 0x080fe200020f16ff */
[C---:B------:R-:W-:Y:S01]  /*94d0*/  VIADD R0, R15.reuse, UR6 ;  /* 0x000000060f007c36 */ /* 0x040fe20008000000 */
[----:B------:R-:W-:Y:S01]  /*94e0*/  LEA.HI.X.SX32 R13, R14, R2, 0x2, P5 ;  /* 0x000000020e0d7211 */ /* 0x000fe200028f16ff */
[----:B------:R1:W-:Y:S01]  /*94f0*/  @P0 STG.E desc[UR16][R10.64], R63 ;  /* 0x0000003f0a000986 */ /* 0x0003e2000c101910 */
[----:B------:R-:W-:Y:S02]  /*9500*/  LEA R6, P5, R15, R3, 0x2 ;  /* 0x000000030f067211 */ /* 0x000fe400078a10ff */
[----:B------:R-:W-:Y:S01]  /*9510*/  ISETP.LT.AND P4, PT, R16, UR15, !P1 ;  /* 0x0000000f10007c0c */ /* 0x000fe2000cf81270 */
[----:B------:R1:W-:Y:S01]  /*9520*/  @P2 STG.E desc[UR16][R4.64], R64 ;  /* 0x0000004004002986 */ /* 0x0003e2000c101910 */
[----:B------:R-:W-:-:S02]  /*9530*/  ISETP.LT.AND P1, PT, R7, UR15, !P1 ;  /* 0x0000000f07007c0c */ /* 0x000fc4000cf21270 */
[----:B------:R-:W-:Y:S01]  /*9540*/  LEA.HI.X.SX32 R7, R15, R2, 0x2, P5 ;  /* 0x000000020f077211 */ /* 0x000fe200028f16ff */
[----:B------:R1:W-:Y:S01]  /*9550*/  @P3 STG.E desc[UR16][R12.64], R65 ;  /* 0x000000410c003986 */ /* 0x0003e2000c101910 */
[----:B---3--:R-:W-:-:S04]  /*9560*/  LEA R8, P5, R0, R3, 0x2 ;  /* 0x0000000300087211 */ /* 0x008fc800078a10ff */
[----:B------:R-:W-:-:S03]  /*9570*/  LEA.HI.X.SX32 R9, R0, R2, 0x2, P5 ;  /* 0x0000000200097211 */ /* 0x000fc600028f16ff */
[----:B------:R1:W-:Y:S04]  /*9580*/  @P4 STG.E desc[UR16][R6.64], R66 ;  /* 0x0000004206004986 */ /* 0x0003e8000c101910 */
[----:B------:R1:W-:Y:S01]  /*9590*/  @P1 STG.E desc[UR16][R8.64], R67 ;  /* 0x0000004308001986 */ /* 0x0003e2000c101910 */
[----:B--2---:R-:W-:Y:S06]  /*95a0*/  BAR.SYNC.DEFER_BLOCKING 0x0 ;  /* 0x0000000000007b1d */ /* 0x004fec0000010000 */
[----:B------:R-:W-:Y:S05]  /*95b0*/  @P6 BRA `(.L_x_14) ;  /* 0x0000000000a06947 */ /* 0x000fea0003800000 */
[----:B------:R-:W2:Y:S01]  /*95c0*/  S2UR UR5, SR_CgaCtaId ;  /* 0x00000000000579c3 */ /* 0x000ea20000008800 */
[----:B------:R-:W-:Y:S01]  /*95d0*/  NOP ;  /* 0x0000000000007918 */ /* 0x000fe20000000000 */
[----:B------:R-:W-:Y:S01]  /*95e0*/  UMOV UR4, 0x50 ;  /* 0x0000005000047882 */ /* 0x000fe20000000000 */
[----:B------:R-:W-:Y:S02]  /*95f0*/  IMAD.U32 R0, RZ, RZ, UR18 ;  /* 0x00000012ff007e24 */ /* 0x000fe4000f8e00ff */
[----:B------:R-:W-:Y:S02]  /*9600*/  IMAD.MOV.U32 R3, RZ, RZ, 0xf ;  /* 0x0000000fff037424 */ /* 0x000fe400078e00ff */
[----:B-1----:R-:W-:Y:S01]  /*9610*/  IMAD.MOV.U32 R7, RZ, RZ, 0x1 ;  /* 0x00000001ff077424 */ /* 0x002fe200078e00ff */
[----:B------:R-:W-:-:S04]  /*9620*/  LOP3.LUT R0, R0, 0xffff, RZ, 0xc0, !PT ;  /* 0x0000ffff00007812 */ /* 0x000fc800078ec0ff */
[----:B------:R-:W-:-:S05]  /*9630*/  SHF.R.U32.HI R0, RZ, 0x5, R0 ;  /* 0x00000005ff007819 */ /* 0x000fca0000011600 */
[----:B------:R-:W-:Y:S01]  /*9640*/  VIADD R2, R0, 0x10 ;  /* 0x0000001000027836 */ /* 0x000fe20000000000 */
[----:B------:R-:W-:Y:S01]  /*9650*/  SHF.L.U32 R0, R3, R0, RZ ;  /* 0x0000000003007219 */ /* 0x000fe200000006ff */
[----:B--2---:R-:W-:-:S03]  /*9660*/  ULEA UR6, UR5, UR4, 0x18 ;  /* 0x0000000405067291 */ /* 0x004fc6000f8ec0ff */
[----:B------:R-:W-:-:S04]  /*9670*/  SHF.L.U32 R3, R7, R2, RZ ;  /* 0x0000000207037219 */ /* 0x000fc800000006ff */
[----:B------:R-:W-:Y:S02]  /*9680*/  LOP3.LUT R0, R3, R0, RZ, 0xfc, !PT ;  /* 0x0000000003007212 */ /* 0x000fe400078efcff */
[----:B------:R-:W1:Y:S02]  /*9690*/  LDS R5, [UR6] ;  /* 0x00000006ff057984 */ /* 0x000e640008000800 */
[C---:B------:R-:W-:Y:S02]  /*96a0*/  LOP3.LUT R2, R0.reuse, 0xffff, RZ, 0xc0, !PT ;  /* 0x0000ffff00027812 */ /* 0x040fe400078ec0ff */
[----:B-1----:R-:W-:-:S04]  /*96b0*/  LOP3.LUT R3, R0, 0xffff, R5, 0x80, !PT ;  /* 0x0000ffff00037812 */ /* 0x002fc800078e8005 */
[----:B------:R-:W-:-:S13]  /*96c0*/  ISETP.NE.AND P0, PT, R3, R2, PT ;  /* 0x000000020300720c */ /* 0x000fda0003f05270 */
[----:B------:R-:W-:Y:S05]  /*96d0*/  @P0 BRA `(.L_x_15) ;  /* 0x0000000000500947 */ /* 0x000fea0003800000 */
[----:B------:R-:W-:Y:S02]  /*96e0*/  SHF.R.U32.HI R5, RZ, 0x10, R5 ;  /* 0x00000010ff057819 */ /* 0x000fe40000011605 */
[----:B------:R-:W-:-:S04]  /*96f0*/  SHF.R.U32.HI R2, RZ, 0x10, R0 ;  /* 0x00000010ff027819 */ /* 0x000fc80000011600 */
[----:B------:R-:W-:-:S04]  /*9700*/  LOP3.LUT R5, R5, R2, RZ, 0xc0, !PT ;  /* 0x0000000205057212 */ /* 0x000fc800078ec0ff */
[----:B------:R-:W-:-:S13]  /*9710*/  ISETP.NE.AND P0, PT, R5, R2, PT ;  /* 0x000000020500720c */ /* 0x000fda0003f05270 */
[----:B------:R-:W-:Y:S05]  /*9720*/  @P0 BRA `(.L_x_16) ;  /* 0x0000000000300947 */ /* 0x000fea0003800000 */
[----:B------:R-:W-:Y:S01]  /*9730*/  R2UR UR4, R0 ;  /* 0x00000000000472ca */ /* 0x000fe200000e0000 */
[----:B------:R-:W-:Y:S01]  /*9740*/  VOTEU.ANY UR5, UPT, PT ;  /* 0x0000000000057886 */ /* 0x000fe200038e0100 */
[----:B------:R-:W1:Y:S01]  /*9750*/  S2R R0, SR_LANEID ;  /* 0x0000000000007919 */ /* 0x000e620000000000 */
[----:B------:R-:W-:-:S10]  /*9760*/  UFLO.U32 UR5, UR5 ;  /* 0x00000005000572bd */ /* 0x000fd400080e0000 */
[----:B------:R-:W-:-:S06]  /*9770*/  ULOP3.LUT UR4, URZ, UR4, URZ, 0x33, !UPT ;  /* 0x00000004ff047292 */ /* 0x000fcc000f8e33ff */
[----:B------:R-:W-:-:S04]  /*9780*/  IMAD.U32 R2, RZ, RZ, UR4 ;  /* 0x00000004ff027e24 */ /* 0x000fc8000f8e00ff */
[----:B------:R-:W2:Y:S02]  /*9790*/  REDUX UR7, R2 ;  /* 0x00000000020773c4 */ /* 0x000ea40000000000 */
[----:B------:R3:W-:Y:S01]  /*97a0*/  UTCATOMSWS.AND URZ, UR4 ;  /* 0x0000000400ff79e3 */ /* 0x0007e20008000000 */
[----:B-1----:R-:W-:Y:S01]  /*97b0*/  ISETP.EQ.U32.AND P0, PT, R0, UR5, PT ;  /* 0x0000000500007c0c */ /* 0x002fe2000bf02070 */
[----:B--2---:R-:W-:-:S12]  /*97c0*/  IMAD.U32 R0, RZ, RZ, UR7 ;  /* 0x00000007ff007e24 */ /* 0x004fd8000f8e00ff */
[----:B------:R3:W-:Y:S01]  /*97d0*/  @P0 ATOMS.AND RZ, [UR6], R0 ;  /* 0x00000000ffff098c */ /* 0x0007e2000a800006 */
[----:B------:R-:W-:Y:S05]  /*97e0*/  BRA `(.L_x_14) ;  /* 0x0000000000147947 */ /* 0x000fea0003800000 */
.L_x_16:
[----:B------:R-:W-:-:S07]  /*97f0*/  MOV R2, 0x9810 ;  /* 0x0000981000027802 */ /* 0x000fce0000000f00 */
[----:B------:R-:W-:Y:S05]  /*9800*/  CALL.REL.NOINC `($__internal_0_$__cuda_sm10x_tcgen05_guardrail_trap_col_being_dealloced_not_returned_by_alloc) ;  /* 0x00000000002c7944 */ /* 0x000fea0003c00000 */
[----:B------:R-:W-:Y:S05]  /*9810*/  BRA `(.L_x_14) ;  /* 0x0000000000087947 */ /* 0x000fea0003800000 */
.L_x_15:
[----:B------:R-:W-:-:S07]  /*9820*/  MOV R2, 0x9840 ;  /* 0x0000984000027802 */ /* 0x000fce0000000f00 */
[----:B------:R-:W-:Y:S05]  /*9830*/  CALL.REL.NOINC `($__internal_2_$__cuda_sm10x_tcgen05_guardrail_trap_unallocated_columns_being_dealloced) ;  /* 0x0000000000387944 */ /* 0x000fea0003c00000 */
.L_x_14:
[----:B------:R-:W-:Y:S01]  /*9840*/  NOP ;  /* 0x0000000000007918 */ /* 0x000fe20000000000 */
[----:B---3--:R-:W-:Y:S05]  /*9850*/  EXIT ;  /* 0x000000000000794d */ /* 0x008fea0003800000 */
.L_x_9:
[----:B------:R-:W1:Y:S02]  /*9860*/  SYNCS.PHASECHK.TRANS64.TRYWAIT P1, [UR8], R4 ;  /* 0x00000004ff0075a7 */ /* 0x000e640008021108 */
[----:B-1----:R-:W-:Y:S05]  /*9870*/  @!P1 BRA `(.L_x_9) ;  /* 0xfffffffc00f89947 */ /* 0x002fea000383ffff */
[----:B------:R-:W-:Y:S05]  /*9880*/  BRA `(.L_x_17) ;  /* 0xffffffcc006c7947 */ /* 0x000fea000383ffff */
.L_x_13:
[----:B------:R-:W1:Y:S02]  /*9890*/  SYNCS.PHASECHK.TRANS64.TRYWAIT P5, [UR8], R8 ;  /* 0x00000008ff0075a7 */ /* 0x000e6400080a1108 */
[----:B-1----:R-:W-:Y:S05]  /*98a0*/  @!P5 BRA `(.L_x_13) ;  /* 0xfffffffc00f8d947 */ /* 0x002fea000383ffff */
[----:B------:R-:W-:Y:S05]  /*98b0*/  BRA `(.L_x_12) ;  /* 0xffffffe4003c7947 */ /* 0x000fea000383ffff */
        .weak           $__internal_0_$__cuda_sm10x_tcgen05_guardrail_trap_col_being_dealloced_not_returned_by_alloc
        .type           $__internal_0_$__cuda_sm10x_tcgen05_guardrail_trap_col_being_dealloced_not_returned_by_alloc,@function
        .size           $__internal_0_$__cuda_sm10x_tcgen05_guardrail_trap_col_being_dealloced_not_returned_by_alloc,($__internal_1_$__cuda_sm10x_tcgen05_guardrail_trap_phase_invalid_during_alloc - $__internal_0_$__cuda_sm10x_tcgen05_guardrail_trap_col_being_dealloced_not_returned_by_alloc)
$__internal_0_$__cuda_sm10x_tcgen05_guardrail_trap_col_being_dealloced_not_returned_by_alloc:
[----:B------:R-:W-:Y:S05]  /*98c0*/  BPT.TRAP 0x1 ;  /* 0x000000040000795c */ /* 0x000fea0000300000 */
[----:B------:R-:W-:-:S04]  /*98d0*/  IMAD.MOV.U32 R3, RZ, RZ, 0x0 ;  /* 0x00000000ff037424 */ /* 0x000fc800078e00ff */
[----:B------:R-:W-:Y:S05]  /*98e0*/  RET.REL.NODEC R2 `(matmul_kernel) ;  /* 0xffffff6402c47950 */ /* 0x000fea0003c3ffff */
        .weak           $__internal_1_$__cuda_sm10x_tcgen05_guardrail_trap_phase_invalid_during_alloc
        .type           $__internal_1_$__cuda_sm10x_tcgen05_guardrail_trap_phase_invalid_during_alloc,@function
        .size           $__internal_1_$__cuda_sm10x_tcgen05_guardrail_trap_phase_invalid_during_alloc,($__internal_2_$__cuda_sm10x_tcgen05_guardrail_trap_unallocated_columns_being_dealloced - $__internal_1_$__cuda_sm10x_tcgen05_guardrail_trap_phase_invalid_during_alloc)
$__internal_1_$__cuda_sm10x_tcgen05_guardrail_trap_phase_invalid_during_alloc:
[----:B------:R-:W-:Y:S05]  /*98f0*/  BPT.TRAP 0x1 ;  /* 0x000000040000795c */ /* 0x000fea0000300000 */
[----:B------:R-:W-:-:S04]  /*9900*/  IMAD.MOV.U32 R3, RZ, RZ, 0x0 ;  /* 0x00000000ff037424 */ /* 0x000fc800078e00ff */
[----:B------:R-:W-:Y:S05]  /*9910*/  RET.REL.NODEC R2 `(matmul_kernel) ;  /* 0xffffff6402b87950 */ /* 0x000fea0003c3ffff */
        .weak           $__internal_2_$__cuda_sm10x_tcgen05_guardrail_trap_unallocated_columns_being_dealloced
        .type           $__internal_2_$__cuda_sm10x_tcgen05_guardrail_trap_unallocated_columns_being_dealloced,@function
        .size           $__internal_2_$__cuda_sm10x_tcgen05_guardrail_trap_unallocated_columns_being_dealloced,(.L_x_21 - $__internal_2_$__cuda_sm10x_tcgen05_guardrail_trap_unallocated_columns_being_dealloced)
$__internal_2_$__cuda_sm10x_tcgen05_guardrail_trap_unallocated_columns_being_dealloced:
[----:B------:R-:W-:Y:S05]  /*9920*/  BPT.TRAP 0x1 ;  /* 0x000000040000795c */ /* 0x000fea0000300000 */
[----:B------:R-:W-:-:S04]  /*9930*/  IMAD.MOV.U32 R3, RZ, RZ, 0x0 ;  /* 0x00000000ff037424 */ /* 0x000fc800078e00ff */
[----:B------:R-:W-:Y:S05]  /*9940*/  RET.REL.NODEC R2 `(matmul_kernel) ;  /* 0xffffff6402ac7950 */ /* 0x000fea0003c3ffff */
.L_x_18:
[----:B------:R-:W-:-:S00]  /*9950*/  BRA `(.L_x_18) ;  /* 0xfffffffc00fc7947 */ /* 0x000fc0000383ffff */
[----:B------:R-:W-:-:S00]  /*9960*/  NOP ;  /* 0x0000000000007918 */ /* 0x000fc00000000000 */
        /* <DEDUP_REMOVED lines=9> */
.L_x_21:


//--------------------- .nv.shared.matmul_kernel  --------------------------
	.section	.nv.shared.matmul_kernel,"aw",@nobits
	.sectionflags	@""
	.align	16
	.zero		1024


//--------------------- .nv.shared.reserved.0     --------------------------
	.section	.nv.shared.reserved.0,"aw",@nobits
	.align	8
	.weak		__nv_reservedSMEM_offset_0_alias
	.size		__nv_reservedSMEM_offset_0_alias, 0, 64
	.other		__nv_reservedSMEM_offset_0_alias,@"STO_CUDA_RESERVED_SHARED STV_DEFAULT"
__nv_reservedSMEM_offset_0_alias:
	.zero		0
.nv.shared.reserved.0:
	.zero		64
	.weak		__nv_reservedSMEM_allocation_phase
	.type		__nv_reservedSMEM_allocation_phase,@object
	.size		__nv_reservedSMEM_allocation_phase,(.L_0 - __nv_reservedSMEM_allocation_phase)
__nv_reservedSMEM_allocation_phase:
	.zero		1
.L_0:
	.zero		7
	.weak		__nv_reservedSMEM_devtool_atexit_pc
	.type		__nv_reservedSMEM_devtool_atexit_pc,@object
	.size		__nv_reservedSMEM_devtool_atexit_pc,(__nv_reservedSMEM_allocation_mask - __nv_reservedSMEM_devtool_atexit_pc)
__nv_reservedSMEM_devtool_atexit_pc:
	.zero		8
	.weak		__nv_reservedSMEM_allocation_mask
	.type		__nv_reservedSMEM_allocation_mask,@object
	.size		__nv_reservedSMEM_allocation_mask,(.L_2 - __nv_reservedSMEM_allocation_mask)
__nv_reservedSMEM_allocation_mask:
	.zero		4
.L_2:


//--------------------- .nv.constant0.matmul_kernel --------------------------
	.section	.nv.constant0.matmul_kernel,"a",@progbits
	.sectionflags	@""
	.align	4
.nv.constant0.matmul_kernel:
	.zero		976


//--------------------- SYMBOLS --------------------------

	.type		.nv.reservedSmem.offset0,@object
	.size		.nv.reservedSmem.offset0,0x4
	.type		.nv.reservedSmem.cap,@object
	.size		.nv.reservedSmem.cap,0x4
